	.target	sm_90a

	.elftype	@"ET_EXEC"


//--------------------- .note.nv.tkinfo           --------------------------
	.section	.note.nv.tkinfo,"",@"SHT_NOTE"
	.sectionflags	@"SHF_NOTE_NV_TKINFO"
	.tkinfo
        /*0018*/ 	.word	0x00000002
        /*0030*/ 	.string	""
        /*0030*/ 	.string	"ptxas"
        /*0030*/ 	.string	"Cuda compilation tools, release 13.0, V13.0.88"
        /*0030*/ 	.string	"Build cuda_13.0.r13.0/compiler.36424714_0"
        /*0030*/ 	.string	"-v  -suppress-debug-info  -lineinfo  -arch sm_90a "



//--------------------- .note.nv.cuinfo           --------------------------
	.section	.note.nv.cuinfo,"",@"SHT_NOTE"
	.sectionflags	@"SHF_NOTE_NV_CUINFO"
        /*0018*/ 	.short	0x0002
        /*001a*/ 	.short	0x005a
        /*001c*/ 	.short	0x0082
	.zero		2


//--------------------- .nv.info                  --------------------------
	.section	.nv.info,"",@"SHT_CUDA_INFO"
	.align	4


	//----- nvinfo : EIATTR_REGCOUNT
	.align		4
        /*0000*/ 	.byte	0x04, 0x2f
        /*0002*/ 	.short	(.L_1 - .L_0)
	.align		4
.L_0:
        /*0004*/ 	.word	index@(matmul_kernel)
        /*0008*/ 	.word	0x000000ee


	//----- nvinfo : EIATTR_FRAME_SIZE
	.align		4
.L_1:
        /*000c*/ 	.byte	0x04, 0x11
        /*000e*/ 	.short	(.L_3 - .L_2)
	.align		4
.L_2:
        /*0010*/ 	.word	index@(matmul_kernel)
        /*0014*/ 	.word	0x00000000


	//----- nvinfo : EIATTR_MIN_STACK_SIZE
	.align		4
.L_3:
        /*0018*/ 	.byte	0x04, 0x12
        /*001a*/ 	.short	(.L_5 - .L_4)
	.align		4
.L_4:
        /*001c*/ 	.word	index@(matmul_kernel)
        /*0020*/ 	.word	0x00000000
.L_5:


//--------------------- .nv.compat                --------------------------
	.section	.nv.compat,"",@"SHT_CUDA_COMPAT_INFO"
	.align	4
        /*0000*/ 	.byte	0x02, 0x09, 0x01, 0x00, 0x02, 0x02, 0x04, 0x00, 0x02, 0x05, 0x05, 0x00, 0x03, 0x07, 0x01, 0x01
        /*0010*/ 	.byte	0x02, 0x03, 0x00, 0x00, 0x02, 0x06, 0x01, 0x00, 0x04, 0x0b, 0x08, 0x00, 0x00, 0x00, 0x00, 0x00
        /*0020*/ 	.byte	0x00, 0x00, 0x00, 0x00


//--------------------- .nv.info.matmul_kernel    --------------------------
	.section	.nv.info.matmul_kernel,"",@"SHT_CUDA_INFO"
	.sectionflags	@""
	.align	4


	//----- nvinfo : EIATTR_CUDA_API_VERSION
	.align		4
        /*0000*/ 	.byte	0x04, 0x37
        /*0002*/ 	.short	(.L_7 - .L_6)
.L_6:
        /*0004*/ 	.word	0x00000082


	//----- nvinfo : EIATTR_KPARAM_INFO
	.align		4
.L_7:
        /*0008*/ 	.byte	0x04, 0x17
        /*000a*/ 	.short	(.L_9 - .L_8)
.L_8:
        /*000c*/ 	.word	0x00000000
        /*0010*/ 	.short	0x000d
        /*0012*/ 	.short	0x0048
        /*0014*/ 	.byte	0x00, 0xf4, 0x21, 0x00


	//----- nvinfo : EIATTR_KPARAM_INFO
	.align		4
.L_9:
        /*0018*/ 	.byte	0x04, 0x17
        /*001a*/ 	.short	(.L_11 - .L_10)
.L_10:
        /*001c*/ 	.word	0x00000000
        /*0020*/ 	.short	0x000c
        /*0022*/ 	.short	0x0040
        /*0024*/ 	.byte	0x00, 0xf4, 0x21, 0x00


	//----- nvinfo : EIATTR_KPARAM_INFO
	.align		4
.L_11:
        /*0028*/ 	.byte	0x04, 0x17
        /*002a*/ 	.short	(.L_13 - .L_12)
.L_12:
        /*002c*/ 	.word	0x00000000
        /*0030*/ 	.short	0x000b
        /*0032*/ 	.short	0x0038
        /*0034*/ 	.byte	0x00, 0xf0, 0x11, 0x00


	//----- nvinfo : EIATTR_KPARAM_INFO
	.align		4
.L_13:
        /*0038*/ 	.byte	0x04, 0x17
        /*003a*/ 	.short	(.L_15 - .L_14)
.L_14:
        /*003c*/ 	.word	0x00000000
        /*0040*/ 	.short	0x000a
        /*0042*/ 	.short	0x0034
        /*0044*/ 	.byte	0x00, 0xf0, 0x11, 0x00


	//----- nvinfo : EIATTR_KPARAM_INFO
	.align		4
.L_15:
        /*0048*/ 	.byte	0x04, 0x17
        /*004a*/ 	.short	(.L_17 - .L_16)
.L_16:
        /*004c*/ 	.word	0x00000000
        /*0050*/ 	.short	0x0009
        /*0052*/ 	.short	0x0030
        /*0054*/ 	.byte	0x00, 0xf0, 0x11, 0x00


	//----- nvinfo : EIATTR_KPARAM_INFO
	.align		4
.L_17:
        /*0058*/ 	.byte	0x04, 0x17
        /*005a*/ 	.short	(.L_19 - .L_18)
.L_18:
        /*005c*/ 	.word	0x00000000
        /*0060*/ 	.short	0x0008
        /*0062*/ 	.short	0x002c
        /*0064*/ 	.byte	0x00, 0xf0, 0x11, 0x00


	//----- nvinfo : EIATTR_KPARAM_INFO
	.align		4
.L_19:
        /*0068*/ 	.byte	0x04, 0x17
        /*006a*/ 	.short	(.L_21 - .L_20)
.L_20:
        /*006c*/ 	.word	0x00000000
        /*0070*/ 	.short	0x0007
        /*0072*/ 	.short	0x0028
        /*0074*/ 	.byte	0x00, 0xf0, 0x11, 0x00


	//----- nvinfo : EIATTR_KPARAM_INFO
	.align		4
.L_21:
        /*0078*/ 	.byte	0x04, 0x17
        /*007a*/ 	.short	(.L_23 - .L_22)
.L_22:
        /*007c*/ 	.word	0x00000000
        /*0080*/ 	.short	0x0006
        /*0082*/ 	.short	0x0024
        /*0084*/ 	.byte	0x00, 0xf0, 0x11, 0x00


	//----- nvinfo : EIATTR_KPARAM_INFO
	.align		4
.L_23:
        /*0088*/ 	.byte	0x04, 0x17
        /*008a*/ 	.short	(.L_25 - .L_24)
.L_24:
        /*008c*/ 	.word	0x00000000
        /*0090*/ 	.short	0x0005
        /*0092*/ 	.short	0x0020
        /*0094*/ 	.byte	0x00, 0xf0, 0x11, 0x00


	//----- nvinfo : EIATTR_KPARAM_INFO
	.align		4
.L_25:
        /*0098*/ 	.byte	0x04, 0x17
        /*009a*/ 	.short	(.L_27 - .L_26)
.L_26:
        /*009c*/ 	.word	0x00000000
        /*00a0*/ 	.short	0x0004
        /*00a2*/ 	.short	0x001c
        /*00a4*/ 	.byte	0x00, 0xf0, 0x11, 0x00


	//----- nvinfo : EIATTR_KPARAM_INFO
	.align		4
.L_27:
        /*00a8*/ 	.byte	0x04, 0x17
        /*00aa*/ 	.short	(.L_29 - .L_28)
.L_28:
        /*00ac*/ 	.word	0x00000000
        /*00b0*/ 	.short	0x0003
        /*00b2*/ 	.short	0x0018
        /*00b4*/ 	.byte	0x00, 0xf0, 0x11, 0x00


	//----- nvinfo : EIATTR_KPARAM_INFO
	.align		4
.L_29:
        /*00b8*/ 	.byte	0x04, 0x17
        /*00ba*/ 	.short	(.L_31 - .L_30)
.L_30:
        /*00bc*/ 	.word	0x00000000
        /*00c0*/ 	.short	0x0002
        /*00c2*/ 	.short	0x0010
        /*00c4*/ 	.byte	0x00, 0xf4, 0x21, 0x00


	//----- nvinfo : EIATTR_KPARAM_INFO
	.align		4
.L_31:
        /*00c8*/ 	.byte	0x04, 0x17
        /*00ca*/ 	.short	(.L_33 - .L_32)
.L_32:
        /*00cc*/ 	.word	0x00000000
        /*00d0*/ 	.short	0x0001
        /*00d2*/ 	.short	0x0008
        /*00d4*/ 	.byte	0x00, 0xf4, 0x21, 0x00


	//----- nvinfo : EIATTR_KPARAM_INFO
	.align		4
.L_33:
        /*00d8*/ 	.byte	0x04, 0x17
        /*00da*/ 	.short	(.L_35 - .L_34)
.L_34:
        /*00dc*/ 	.word	0x00000000
        /*00e0*/ 	.short	0x0000
        /*00e2*/ 	.short	0x0000
        /*00e4*/ 	.byte	0x00, 0xf4, 0x21, 0x00


	//----- nvinfo : EIATTR_SPARSE_MMA_MASK
	.align		4
.L_35:
        /*00e8*/ 	.byte	0x03, 0x50
        /*00ea*/ 	.short	0x0000


	//----- nvinfo : EIATTR_MAXREG_COUNT
	.align		4
        /*00ec*/ 	.byte	0x03, 0x1b
        /*00ee*/ 	.short	0x00ff


	//----- nvinfo : EIATTR_NUM_BARRIERS
	.align		4
        /*00f0*/ 	.byte	0x02, 0x4c
        /*00f2*/ 	.byte	0x01
	.zero		1


	//----- nvinfo : EIATTR_MERCURY_ISA_VERSION
	.align		4
        /*00f4*/ 	.byte	0x03, 0x5f
        /*00f6*/ 	.short	0x0101


	//----- nvinfo : EIATTR_EXIT_INSTR_OFFSETS
	.align		4
        /*00f8*/ 	.byte	0x04, 0x1c
        /*00fa*/ 	.short	(.L_37 - .L_36)


	//   ....[0]....
.L_36:
        /*00fc*/ 	.word	0x00004be0


	//   ....[1]....
        /*0100*/ 	.word	0x00004c10


	//----- nvinfo : EIATTR_REQNTID
	.align		4
.L_37:
        /*0104*/ 	.byte	0x04, 0x10
        /*0106*/ 	.short	(.L_39 - .L_38)
.L_38:
        /*0108*/ 	.word	0x00000100
        /*010c*/ 	.word	0x00000001
        /*0110*/ 	.word	0x00000001


	//----- nvinfo : EIATTR_CBANK_PARAM_SIZE
	.align		4
.L_39:
        /*0114*/ 	.byte	0x03, 0x19
        /*0116*/ 	.short	0x0050


	//----- nvinfo : EIATTR_PARAM_CBANK
	.align		4
        /*0118*/ 	.byte	0x04, 0x0a
        /*011a*/ 	.short	(.L_41 - .L_40)
	.align		4
.L_40:
        /*011c*/ 	.word	index@(.nv.constant0.matmul_kernel)
        /*0120*/ 	.short	0x0210
        /*0122*/ 	.short	0x0050


	//----- nvinfo : EIATTR_SW_WAR
	.align		4
.L_41:
        /*0124*/ 	.byte	0x04, 0x36
        /*0126*/ 	.short	(.L_43 - .L_42)
.L_42:
        /*0128*/ 	.word	0x00000008
.L_43:


//--------------------- .nv.callgraph             --------------------------
	.section	.nv.callgraph,"",@"SHT_CUDA_CALLGRAPH"
	.align	4
	.sectionentsize	8
	.align		4
        /*0000*/ 	.word	0x00000000
	.align		4
        /*0004*/ 	.word	0xffffffff
	.align		4
        /*0008*/ 	.word	0x00000000
	.align		4
        /*000c*/ 	.word	0xfffffffe
	.align		4
        /*0010*/ 	.word	0x00000000
	.align		4
        /*0014*/ 	.word	0xfffffffd
	.align		4
        /*0018*/ 	.word	0x00000000
	.align		4
        /*001c*/ 	.word	0xfffffffc


//--------------------- .text.matmul_kernel       --------------------------
	.section	.text.matmul_kernel,"ax",@progbits
	.align	128
        .global         matmul_kernel
        .type           matmul_kernel,@function
        .size           matmul_kernel,(.L_x_3 - matmul_kernel)
        .other          matmul_kernel,@"STO_CUDA_ENTRY STV_DEFAULT"
matmul_kernel:
.text.matmul_kernel:
[----:B------:R-:W-:Y:S08]  /*0000*/  LDC R1, c[0x0][0x28] ;  /* 0x00000a00ff017b82 */ /* 0x000ff00000000800 */
[----:B------:R-:W0:Y:S01]  /*0010*/  LDC.64 R42, c[0x0][0x228] ;  /* 0x00008a00ff2a7b82 */ /* 0x000e220000000a00 */
[----:B------:R-:W1:Y:S01]  /*0020*/  S2R R5, SR_CTAID.X ;  /* 0x0000000000057919 */ /* 0x000e620000002500 */
[----:B------:R-:W-:Y:S01]  /*0030*/  UMOV UR12, 0x400 ;  /* 0x00000400000c7882 */ /* 0x000fe20000000000 */
[----:B------:R-:W-:Y:S01]  /*0040*/  ULDC.64 UR14, c[0x0][0x208] ;  /* 0x00008200000e7ab9 */ /* 0x000fe20000000a00 */
[----:B------:R-:W-:Y:S01]  /*0050*/  CS2R R24, SRZ ;  /* 0x0000000000187805 */ /* 0x000fe2000001ff00 */
[----:B------:R-:W2:Y:S01]  /*0060*/  S2R R18, SR_TID.X ;  /* 0x0000000000127919 */ /* 0x000ea20000002100 */
[----:B------:R-:W-:-:S02]  /*0070*/  CS2R R26, SRZ ;  /* 0x00000000001a7805 */ /* 0x000fc4000001ff00 */
[----:B------:R-:W-:Y:S01]  /*0080*/  CS2R R32, SRZ ;  /* 0x0000000000207805 */ /* 0x000fe2000001ff00 */
[----:B------:R-:W3:Y:S01]  /*0090*/  LDC R102, c[0x0][0x230] ;  /* 0x00008c00ff667b82 */ /* 0x000ee20000000800 */
[----:B------:R-:W-:-:S07]  /*00a0*/  CS2R R34, SRZ ;  /* 0x0000000000227805 */ /* 0x000fce000001ff00 */
[----:B------:R-:W4:Y:S01]  /*00b0*/  S2UR UR4, SR_CgaCtaId ;  /* 0x00000000000479c3 */ /* 0x000f220000008800 */
[----:B0-----:R-:W-:-:S05]  /*00c0*/  VIADD R0, R43, 0x1f ;  /* 0x0000001f2b007836 */ /* 0x001fca0000000000 */
[----:B------:R-:W-:Y:S01]  /*00d0*/  SHF.R.S32.HI R3, RZ, 0x1f, R0 ;  /* 0x0000001fff037819 */ /* 0x000fe20000011400 */
[----:B---3--:R-:W-:-:S03]  /*00e0*/  VIADD R102, R102, 0x7f ;  /* 0x0000007f66667836 */ /* 0x008fc60000000000 */
[----:B------:R-:W-:Y:S02]  /*00f0*/  LEA.HI R3, R3, R0, RZ, 0x5 ;  /* 0x0000000003037211 */ /* 0x000fe400078f28ff */
[----:B-1----:R-:W-:Y:S02]  /*0100*/  IABS R8, R5 ;  /* 0x0000000500087213 */ /* 0x002fe40000000000 */
[----:B------:R-:W-:Y:S02]  /*0110*/  SHF.R.S32.HI R3, RZ, 0x5, R3 ;  /* 0x00000005ff037819 */ /* 0x000fe40000011403 */
[----:B--2---:R-:W-:Y:S01]  /*0120*/  SHF.R.U32.HI R99, RZ, 0x7, R18 ;  /* 0x00000007ff637819 */ /* 0x004fe20000011612 */
[----:B----4-:R-:W-:Y:S01]  /*0130*/  ULEA UR12, UR4, UR12, 0x18 ;  /* 0x0000000c040c7291 */ /* 0x010fe2000f8ec03f */
[----:B------:R-:W-:Y:S01]  /*0140*/  LOP3.LUT R19, R18, 0x7f, RZ, 0xc0, !PT ;  /* 0x0000007f12137812 */ /* 0x000fe200078ec0ff */
[----:B------:R-:W-:Y:S01]  /*0150*/  IMAD.SHL.U32 R4, R3, 0x8, RZ ;  /* 0x0000000803047824 */ /* 0x000fe200078e00ff */
[----:B------:R-:W-:-:S04]  /*0160*/  SGXT.U32 R99, R99, 0x1 ;  /* 0x000000016363781a */ /* 0x000fc80000000000 */
[-C--:B------:R-:W-:Y:S02]  /*0170*/  IABS R7, R4.reuse ;  /* 0x0000000400077213 */ /* 0x080fe40000000000 */
[----:B------:R-:W-:Y:S02]  /*0180*/  IABS R10, R4 ;  /* 0x00000004000a7213 */ /* 0x000fe40000000000 */
[----:B------:R-:W0:Y:S08]  /*0190*/  I2F.RP R0, R7 ;  /* 0x0000000700007306 */ /* 0x000e300000209400 */
[----:B0-----:R-:W0:Y:S02]  /*01a0*/  MUFU.RCP R0, R0 ;  /* 0x0000000000007308 */ /* 0x001e240000001000 */
[----:B0-----:R-:W-:-:S02]  /*01b0*/  VIADD R2, R0, 0xffffffe ;  /* 0x0ffffffe00027836 */ /* 0x001fc40000000000 */
[----:B------:R-:W-:-:S04]  /*01c0*/  IMAD.MOV R0, RZ, RZ, -R10 ;  /* 0x000000ffff007224 */ /* 0x000fc800078e0a0a */
[----:B------:R0:W1:Y:S02]  /*01d0*/  F2I.FTZ.U32.TRUNC.NTZ R3, R2 ;  /* 0x0000000200037305 */ /* 0x000064000021f000 */
[----:B0-----:R-:W-:Y:S02]  /*01e0*/  IMAD.MOV.U32 R2, RZ, RZ, RZ ;  /* 0x000000ffff027224 */ /* 0x001fe400078e00ff */
[----:B-1----:R-:W-:-:S04]  /*01f0*/  IMAD.MOV R6, RZ, RZ, -R3 ;  /* 0x000000ffff067224 */ /* 0x002fc800078e0a03 */
[----:B------:R-:W-:Y:S02]  /*0200*/  IMAD R9, R6, R7, RZ ;  /* 0x0000000706097224 */ /* 0x000fe400078e02ff */
[----:B------:R-:W-:Y:S02]  /*0210*/  IMAD.MOV.U32 R6, RZ, RZ, R8 ;  /* 0x000000ffff067224 */ /* 0x000fe400078e0008 */
[----:B------:R-:W-:-:S06]  /*0220*/  IMAD.HI.U32 R3, R3, R9, R2 ;  /* 0x0000000903037227 */ /* 0x000fcc00078e0002 */
[----:B------:R-:W-:-:S04]  /*0230*/  IMAD.HI.U32 R3, R3, R6, RZ ;  /* 0x0000000603037227 */ /* 0x000fc800078e00ff */
[----:B------:R-:W-:-:S05]  /*0240*/  IMAD R0, R3, R0, R6 ;  /* 0x0000000003007224 */ /* 0x000fca00078e0206 */
[----:B------:R-:W-:-:S13]  /*0250*/  ISETP.GT.U32.AND P1, PT, R7, R0, PT ;  /* 0x000000000700720c */ /* 0x000fda0003f24070 */
[----:B------:R-:W-:Y:S02]  /*0260*/  @!P1 IMAD.IADD R0, R0, 0x1, -R7 ;  /* 0x0000000100009824 */ /* 0x000fe400078e0a07 */
[----:B------:R-:W-:Y:S01]  /*0270*/  @!P1 VIADD R3, R3, 0x1 ;  /* 0x0000000103039836 */ /* 0x000fe20000000000 */
[----:B------:R-:W-:Y:S02]  /*0280*/  ISETP.NE.AND P1, PT, R4, RZ, PT ;  /* 0x000000ff0400720c */ /* 0x000fe40003f25270 */
[----:B------:R-:W-:Y:S02]  /*0290*/  ISETP.GE.U32.AND P0, PT, R0, R7, PT ;  /* 0x000000070000720c */ /* 0x000fe40003f06070 */
[----:B------:R-:W-:-:S04]  /*02a0*/  LOP3.LUT R0, R5, R4, RZ, 0x3c, !PT ;  /* 0x0000000405007212 */ /* 0x000fc800078e3cff */
[----:B------:R-:W-:Y:S01]  /*02b0*/  ISETP.GE.AND P2, PT, R0, RZ, PT ;  /* 0x000000ff0000720c */ /* 0x000fe20003f46270 */
[----:B------:R-:W-:-:S06]  /*02c0*/  VIADD R0, R42, 0x7f ;  /* 0x0000007f2a007836 */ /* 0x000fcc0000000000 */
[----:B------:R-:W-:-:S04]  /*02d0*/  @P0 VIADD R3, R3, 0x1 ;  /* 0x0000000103030836 */ /* 0x000fc80000000000 */
[----:B------:R-:W-:Y:S01]  /*02e0*/  IMAD.MOV.U32 R2, RZ, RZ, R3 ;  /* 0x000000ffff027224 */ /* 0x000fe200078e0003 */
[----:B------:R-:W-:-:S03]  /*02f0*/  SHF.R.S32.HI R3, RZ, 0x1f, R0 ;  /* 0x0000001fff037819 */ /* 0x000fc60000011400 */
[----:B------:R-:W-:Y:S01]  /*0300*/  @!P2 IMAD.MOV R2, RZ, RZ, -R2 ;  /* 0x000000ffff02a224 */ /* 0x000fe200078e0a02 */
[----:B------:R-:W-:Y:S02]  /*0310*/  @!P1 LOP3.LUT R2, RZ, R4, RZ, 0x33, !PT ;  /* 0x00000004ff029212 */ /* 0x000fe400078e33ff */
[----:B------:R-:W-:-:S03]  /*0320*/  LEA.HI R3, R3, R0, RZ, 0x7 ;  /* 0x0000000003037211 */ /* 0x000fc600078f38ff */
[----:B------:R-:W-:Y:S02]  /*0330*/  IMAD.SHL.U32 R6, R2, 0x8, RZ ;  /* 0x0000000802067824 */ /* 0x000fe400078e00ff */
[----:B------:R-:W-:-:S03]  /*0340*/  IMAD.MOV R2, RZ, RZ, -R2 ;  /* 0x000000ffff027224 */ /* 0x000fc600078e0a02 */
[----:B------:R-:W-:Y:S01]  /*0350*/  LEA.HI.SX32 R3, R3, -R6, 0x19 ;  /* 0x8000000603037211 */ /* 0x000fe200078fcaff */
[----:B------:R-:W-:-:S03]  /*0360*/  IMAD R4, R4, R2, R5 ;  /* 0x0000000204047224 */ /* 0x000fc600078e0205 */
[----:B------:R-:W-:Y:S02]  /*0370*/  VIMNMX R11, R3, 0x8, PT ;  /* 0x00000008030b7848 */ /* 0x000fe40003fe0100 */
[----:B------:R-:W-:Y:S02]  /*0380*/  IABS R9, R4 ;  /* 0x0000000400097213 */ /* 0x000fe40000000000 */
[----:B------:R-:W-:-:S04]  /*0390*/  IABS R7, R11 ;  /* 0x0000000b00077213 */ /* 0x000fc80000000000 */
[----:B------:R-:W0:Y:S08]  /*03a0*/  I2F.RP R0, R7 ;  /* 0x0000000700007306 */ /* 0x000e300000209400 */
[----:B0-----:R-:W0:Y:S02]  /*03b0*/  MUFU.RCP R0, R0 ;  /* 0x0000000000007308 */ /* 0x001e240000001000 */
[----:B0-----:R-:W-:-:S06]  /*03c0*/  VIADD R3, R0, 0xffffffe ;  /* 0x0ffffffe00037836 */ /* 0x001fcc0000000000 */
[----:B------:R-:W0:Y:S02]  /*03d0*/  F2I.FTZ.U32.TRUNC.NTZ R3, R3 ;  /* 0x0000000300037305 */ /* 0x000e24000021f000 */
[----:B0-----:R-:W-:-:S04]  /*03e0*/  IMAD.MOV R8, RZ, RZ, -R3 ;  /* 0x000000ffff087224 */ /* 0x001fc800078e0a03 */
[----:B------:R-:W-:Y:S01]  /*03f0*/  IMAD.MOV.U32 R2, RZ, RZ, R8 ;  /* 0x000000ffff027224 */ /* 0x000fe200078e0008 */
[----:B------:R-:W-:-:S03]  /*0400*/  IABS R8, R11 ;  /* 0x0000000b00087213 */ /* 0x000fc60000000000 */
[----:B------:R-:W-:Y:S02]  /*0410*/  IMAD R5, R2, R7, RZ ;  /* 0x0000000702057224 */ /* 0x000fe400078e02ff */
[----:B------:R-:W-:Y:S02]  /*0420*/  IMAD.MOV.U32 R2, RZ, RZ, RZ ;  /* 0x000000ffff027224 */ /* 0x000fe400078e00ff */
[----:B------:R-:W-:Y:S02]  /*0430*/  IMAD.MOV R0, RZ, RZ, -R8 ;  /* 0x000000ffff007224 */ /* 0x000fe400078e0a08 */
        /* <DEDUP_REMOVED lines=9> */
[----:B------:R-:W-:-:S07]  /*04d0*/  ISETP.GE.AND P2, PT, R0, RZ, PT ;  /* 0x000000ff0000720c */ /* 0x000fce0003f46270 */
[----:B------:R-:W-:Y:S01]  /*04e0*/  @P0 VIADD R2, R2, 0x1 ;  /* 0x0000000102020836 */ /* 0x000fe20000000000 */
[----:B------:R-:W-:-:S05]  /*04f0*/  ISETP.GE.AND P0, PT, R102, 0x80, PT ;  /* 0x000000806600780c */ /* 0x000fca0003f06270 */
[----:B------:R-:W-:Y:S01]  /*0500*/  @!P2 IMAD.MOV R2, RZ, RZ, -R2 ;  /* 0x000000ffff02a224 */ /* 0x000fe200078e0a02 */
[----:B------:R-:W-:-:S05]  /*0510*/  @!P1 LOP3.LUT R2, RZ, R11, RZ, 0x33, !PT ;  /* 0x0000000bff029212 */ /* 0x000fca00078e33ff */
[----:B------:R-:W-:Y:S02]  /*0520*/  IMAD.MOV R0, RZ, RZ, -R2 ;  /* 0x000000ffff007224 */ /* 0x000fe400078e0a02 */
[----:B------:R-:W-:Y:S02]  /*0530*/  IMAD.SHL.U32 R2, R2, 0x20, RZ ;  /* 0x0000002002027824 */ /* 0x000fe400078e00ff */
[----:B------:R-:W-:-:S03]  /*0540*/  IMAD R0, R11, R0, R4 ;  /* 0x000000000b007224 */ /* 0x000fc600078e0204 */
[----:B------:R-:W-:Y:S01]  /*0550*/  LOP3.LUT R17, R2, R99, RZ, 0xfc, !PT ;  /* 0x0000006302117212 */ /* 0x000fe200078efcff */
[----:B------:R-:W-:Y:S01]  /*0560*/  IMAD.IADD R0, R6, 0x1, R0 ;  /* 0x0000000106007824 */ /* 0x000fe200078e0200 */
[C-C-:B------:R-:W-:Y:S02]  /*0570*/  LOP3.LUT R16, R2.reuse, 0x2, R99.reuse, 0xfe, !PT ;  /* 0x0000000202107812 */ /* 0x140fe400078efe63 */
[----:B------:R-:W-:Y:S01]  /*0580*/  LOP3.LUT R15, R2, 0x4, R99, 0xfe, !PT ;  /* 0x00000004020f7812 */ /* 0x000fe200078efe63 */
[----:B------:R-:W-:Y:S01]  /*0590*/  IMAD R0, R0, 0x80, R19 ;  /* 0x0000008000007824 */ /* 0x000fe200078e0213 */
[C-C-:B------:R-:W-:Y:S02]  /*05a0*/  LOP3.LUT R14, R2.reuse, 0x6, R99.reuse, 0xfe, !PT ;  /* 0x00000006020e7812 */ /* 0x140fe400078efe63 */
[C-C-:B------:R-:W-:Y:S02]  /*05b0*/  LOP3.LUT R13, R2.reuse, 0x8, R99.reuse, 0xfe, !PT ;  /* 0x00000008020d7812 */ /* 0x140fe400078efe63 */
[----:B------:R-:W-:-:S02]  /*05c0*/  LOP3.LUT R12, R2, 0xa, R99, 0xfe, !PT ;  /* 0x0000000a020c7812 */ /* 0x000fc400078efe63 */
[C-C-:B------:R-:W-:Y:S02]  /*05d0*/  LOP3.LUT R11, R2.reuse, 0xc, R99.reuse, 0xfe, !PT ;  /* 0x0000000c020b7812 */ /* 0x140fe400078efe63 */
[C-C-:B------:R-:W-:Y:S02]  /*05e0*/  LOP3.LUT R10, R2.reuse, 0xe, R99.reuse, 0xfe, !PT ;  /* 0x0000000e020a7812 */ /* 0x140fe400078efe63 */
[C-C-:B------:R-:W-:Y:S02]  /*05f0*/  LOP3.LUT R9, R2.reuse, 0x10, R99.reuse, 0xfe, !PT ;  /* 0x0000001002097812 */ /* 0x140fe400078efe63 */
[C-C-:B------:R-:W-:Y:S02]  /*0600*/  LOP3.LUT R8, R2.reuse, 0x12, R99.reuse, 0xfe, !PT ;  /* 0x0000001202087812 */ /* 0x140fe400078efe63 */
[C-C-:B------:R-:W-:Y:S02]  /*0610*/  LOP3.LUT R7, R2.reuse, 0x14, R99.reuse, 0xfe, !PT ;  /* 0x0000001402077812 */ /* 0x140fe400078efe63 */
[----:B------:R-:W-:-:S02]  /*0620*/  LOP3.LUT R6, R2, 0x16, R99, 0xfe, !PT ;  /* 0x0000001602067812 */ /* 0x000fc400078efe63 */
[C-C-:B------:R-:W-:Y:S02]  /*0630*/  LOP3.LUT R5, R2.reuse, 0x18, R99.reuse, 0xfe, !PT ;  /* 0x0000001802057812 */ /* 0x140fe400078efe63 */
[C-C-:B------:R-:W-:Y:S02]  /*0640*/  LOP3.LUT R4, R2.reuse, 0x1a, R99.reuse, 0xfe, !PT ;  /* 0x0000001a02047812 */ /* 0x140fe400078efe63 */
[C-C-:B------:R-:W-:Y:S02]  /*0650*/  LOP3.LUT R3, R2.reuse, 0x1c, R99.reuse, 0xfe, !PT ;  /* 0x0000001c02037812 */ /* 0x140fe400078efe63 */
[----:B------:R-:W-:Y:S01]  /*0660*/  LOP3.LUT R2, R2, 0x1e, R99, 0xfe, !PT ;  /* 0x0000001e02027812 */ /* 0x000fe200078efe63 */
[----:B------:R-:W-:Y:S06]  /*0670*/  @!P0 BRA `(.L_x_0) ;  /* 0x0000003c009c8947 */ /* 0x000fec0003800000 */
[----:B------:R-:W-:Y:S01]  /*0680*/  IABS R39, R42 ;  /* 0x0000002a00277213 */ /* 0x000fe20000000000 */
[----:B------:R-:W-:Y:S01]  /*0690*/  ULDC UR4, c[0x0][0x234] ;  /* 0x00008d0000047ab9 */ /* 0x000fe20000000800 */
[----:B------:R-:W-:Y:S01]  /*06a0*/  IABS R40, R43 ;  /* 0x0000002b00287213 */ /* 0x000fe20000000000 */
[----:B------:R-:W-:Y:S01]  /*06b0*/  ULDC.64 UR6, c[0x0][0x210] ;  /* 0x0000840000067ab9 */ /* 0x000fe20000000a00 */
[----:B------:R-:W0:Y:S01]  /*06c0*/  I2F.RP R24, R39 ;  /* 0x0000002700187306 */ /* 0x000e220000209400 */
[----:B------:R-:W-:Y:S01]  /*06d0*/  IABS R28, R0 ;  /* 0x00000000001c7213 */ /* 0x000fe20000000000 */
[----:B------:R-:W1:Y:S01]  /*06e0*/  LDC R101, c[0x0][0x238] ;  /* 0x00008e00ff657b82 */ /* 0x000e620000000800 */
[----:B------:R-:W-:Y:S01]  /*06f0*/  IABS R29, R3 ;  /* 0x00000003001d7213 */ /* 0x000fe20000000000 */
[C---:B------:R-:W-:Y:S01]  /*0700*/  IMAD.SHL.U32 R38, R18.reuse, 0x2, RZ ;  /* 0x0000000212267824 */ /* 0x040fe200078e00ff */
[----:B------:R-:W-:Y:S01]  /*0710*/  IABS R37, R9 ;  /* 0x0000000900257213 */ /* 0x000fe20000000000 */
[----:B------:R-:W-:Y:S01]  /*0720*/  UIADD3 UR5, UR12, 0x8000, URZ ;  /* 0x000080000c057890 */ /* 0x000fe2000fffe03f */
[----:B------:R-:W-:Y:S01]  /*0730*/  IABS R35, R6 ;  /* 0x0000000600237213 */ /* 0x000fe20000000000 */
[----:B------:R-:W2:Y:S01]  /*0740*/  I2F.RP R25, R40 ;  /* 0x0000002800197306 */ /* 0x000ea20000209400 */
[----:B------:R-:W-:Y:S01]  /*0750*/  IABS R31, R4 ;  /* 0x00000004001f7213 */ /* 0x000fe20000000000 */
[----:B------:R-:W-:Y:S01]  /*0760*/  USHF.R.U32.HI UR5, URZ, 0x4, UR5 ;  /* 0x000000043f057899 */ /* 0x000fe20008011605 */
[----:B------:R-:W-:Y:S01]  /*0770*/  IABS R33, R5 ;  /* 0x0000000500217213 */ /* 0x000fe20000000000 */
[----:B------:R-:W-:Y:S01]  /*0780*/  ULDC UR13, c[0x0][0x230] ;  /* 0x00008c00000d7ab9 */ /* 0x000fe20000000800 */
[----:B------:R-:W-:Y:S01]  /*0790*/  IABS R41, R10 ;  /* 0x0000000a00297213 */ /* 0x000fe20000000000 */
[----:B------:R-:W-:Y:S01]  /*07a0*/  USGXT.U32 UR18, UR5, 0xe ;  /* 0x0000000e0512789a */ /* 0x000fe20008000000 */
[----:B------:R-:W-:Y:S01]  /*07b0*/  IABS R45, R11 ;  /* 0x0000000b002d7213 */ /* 0x000fe20000000000 */
[----:B0-----:R-:W0:Y:S01]  /*07c0*/  MUFU.RCP R24, R24 ;  /* 0x0000001800187308 */ /* 0x001e220000001000 */
[----:B------:R-:W-:-:S02]  /*07d0*/  LOP3.LUT P3, RZ, R18, 0x80, RZ, 0xc0, !PT ;  /* 0x0000008012ff7812 */ /* 0x000fc4000786c0ff */
[----:B------:R-:W-:Y:S02]  /*07e0*/  IABS R47, R14 ;  /* 0x0000000e002f7213 */ /* 0x000fe40000000000 */
[----:B------:R-:W-:Y:S02]  /*07f0*/  IABS R49, R15 ;  /* 0x0000000f00317213 */ /* 0x000fe40000000000 */
[----:B------:R-:W-:Y:S01]  /*0800*/  LOP3.LUT R106, R18, 0x40, RZ, 0xc0, !PT ;  /* 0x00000040126a7812 */ /* 0x000fe200078ec0ff */
[----:B--2---:R-:W2:Y:S01]  /*0810*/  MUFU.RCP R25, R25 ;  /* 0x0000001900197308 */ /* 0x004ea20000001000 */
[C---:B------:R-:W-:Y:S02]  /*0820*/  LOP3.LUT R44, R99.reuse, 0x72, RZ, 0xfc, !PT ;  /* 0x00000072632c7812 */ /* 0x040fe400078efcff */
[C---:B------:R-:W-:Y:S02]  /*0830*/  LOP3.LUT R46, R99.reuse, 0x6e, RZ, 0xfc, !PT ;  /* 0x0000006e632e7812 */ /* 0x040fe400078efcff */
[C---:B------:R-:W-:Y:S01]  /*0840*/  LOP3.LUT R48, R99.reuse, 0x6a, RZ, 0xfc, !PT ;  /* 0x0000006a63307812 */ /* 0x040fe200078efcff */
[-C--:B-1----:R-:W-:Y:S01]  /*0850*/  IMAD R44, R44, R101.reuse, RZ ;  /* 0x000000652c2c7224 */ /* 0x082fe200078e02ff */
[C---:B------:R-:W-:Y:S01]  /*0860*/  LOP3.LUT R50, R99.reuse, 0x66, RZ, 0xfc, !PT ;  /* 0x0000006663327812 */ /* 0x040fe200078efcff */
[-C--:B------:R-:W-:Y:S01]  /*0870*/  IMAD R46, R46, R101.reuse, RZ ;  /* 0x000000652e2e7224 */ /* 0x080fe200078e02ff */
[C---:B------:R-:W-:Y:S01]  /*0880*/  LOP3.LUT R51, R99.reuse, 0x64, RZ, 0xfc, !PT ;  /* 0x0000006463337812 */ /* 0x040fe200078efcff */
[----:B0-----:R-:W-:Y:S01]  /*0890*/  VIADD R20, R24, 0xffffffe ;  /* 0x0ffffffe18147836 */ /* 0x001fe20000000000 */
[C---:B------:R-:W-:Y:S01]  /*08a0*/  LOP3.LUT R52, R99.reuse, 0x62, RZ, 0xfc, !PT ;  /* 0x0000006263347812 */ /* 0x040fe200078efcff */
[-C--:B------:R-:W-:Y:S01]  /*08b0*/  IMAD R48, R48, R101.reuse, RZ ;  /* 0x0000006530307224 */ /* 0x080fe200078e02ff */
[C---:B------:R-:W-:Y:S01]  /*08c0*/  LOP3.LUT R53, R99.reuse, 0x60, RZ, 0xfc, !PT ;  /* 0x0000006063357812 */ /* 0x040fe200078efcff */
[----:B------:R0:W1:Y:S01]  /*08d0*/  F2I.FTZ.U32.TRUNC.NTZ R21, R20 ;  /* 0x0000001400157305 */ /* 0x000062000021f000 */
[C---:B------:R-:W-:Y:S01]  /*08e0*/  LOP3.LUT R54, R99.reuse, 0x5e, RZ, 0xfc, !PT ;  /* 0x0000005e63367812 */ /* 0x040fe200078efcff */
[-C--:B------:R-:W-:Y:S01]  /*08f0*/  IMAD R50, R50, R101.reuse, RZ ;  /* 0x0000006532327224 */ /* 0x080fe200078e02ff */
[----:B------:R-:W-:Y:S01]  /*0900*/  LOP3.LUT R55, R99, 0x5c, RZ, 0xfc, !PT ;  /* 0x0000005c63377812 */ /* 0x000fe200078efcff */
[----:B--2---:R-:W-:Y:S01]  /*0910*/  VIADD R22, R25, 0xffffffe ;  /* 0x0ffffffe19167836 */ /* 0x004fe20000000000 */
[----:B------:R-:W-:Y:S01]  /*0920*/  SHF.R.S32.HI R25, RZ, 0x1f, R102 ;  /* 0x0000001fff197819 */ /* 0x000fe20000011466 */
[-C--:B------:R-:W-:Y:S01]  /*0930*/  IMAD R51, R51, R101.reuse, RZ ;  /* 0x0000006533337224 */ /* 0x080fe200078e02ff */
[----:B------:R-:W-:Y:S01]  /*0940*/  LOP3.LUT R56, R99, 0x5a, RZ, 0xfc, !PT ;  /* 0x0000005a63387812 */ /* 0x000fe200078efcff */
[----:B------:R2:W3:Y:S01]  /*0950*/  F2I.FTZ.U32.TRUNC.NTZ R23, R22 ;  /* 0x0000001600177305 */ /* 0x0004e2000021f000 */
[----:B0-----:R-:W-:Y:S01]  /*0960*/  IMAD.MOV.U32 R20, RZ, RZ, RZ ;  /* 0x000000ffff147224 */ /* 0x001fe200078e00ff */
[----:B------:R-:W-:Y:S01]  /*0970*/  LEA.HI R102, R25, R102, RZ, 0x7 ;  /* 0x0000006619667211 */ /* 0x000fe200078f38ff */
[-C--:B------:R-:W-:Y:S01]  /*0980*/  IMAD R52, R52, R101.reuse, RZ ;  /* 0x0000006534347224 */ /* 0x080fe200078e02ff */
[----:B------:R-:W-:Y:S01]  /*0990*/  LOP3.LUT R57, R99, 0x58, RZ, 0xfc, !PT ;  /* 0x0000005863397812 */ /* 0x000fe200078efcff */
[----:B------:R-:W-:Y:S01]  /*09a0*/  IMAD R53, R53, R101, RZ ;  /* 0x0000006535357224 */ /* 0x000fe200078e02ff */
[C---:B------:R-:W-:Y:S01]  /*09b0*/  LOP3.LUT R58, R99.reuse, 0x56, RZ, 0xfc, !PT ;  /* 0x00000056633a7812 */ /* 0x040fe200078efcff */
[--C-:B-1----:R-:W-:Y:S01]  /*09c0*/  IMAD.MOV R26, RZ, RZ, -R21.reuse ;  /* 0x000000ffff1a7224 */ /* 0x102fe200078e0a15 */
[C---:B------:R-:W-:Y:S01]  /*09d0*/  LOP3.LUT R59, R99.reuse, 0x54, RZ, 0xfc, !PT ;  /* 0x00000054633b7812 */ /* 0x040fe200078efcff */
[----:B--2---:R-:W-:Y:S01]  /*09e0*/  IMAD.MOV.U32 R22, RZ, RZ, RZ ;  /* 0x000000ffff167224 */ /* 0x004fe200078e00ff */
[C---:B------:R-:W-:Y:S01]  /*09f0*/  LOP3.LUT R60, R99.reuse, 0x52, RZ, 0xfc, !PT ;  /* 0x00000052633c7812 */ /* 0x040fe200078efcff */
[----:B------:R-:W-:Y:S01]  /*0a00*/  IMAD R27, R26, R39, RZ ;  /* 0x000000271a1b7224 */ /* 0x000fe200078e02ff */
[C---:B------:R-:W-:Y:S01]  /*0a10*/  LOP3.LUT R61, R99.reuse, 0x50, RZ, 0xfc, !PT ;  /* 0x00000050633d7812 */ /* 0x040fe200078efcff */
[----:B------:R-:W-:Y:S01]  /*0a20*/  IMAD.MOV.U32 R26, RZ, RZ, R28 ;  /* 0x000000ffff1a7224 */ /* 0x000fe200078e001c */
[----:B------:R-:W-:Y:S01]  /*0a30*/  LOP3.LUT R62, R99, 0x4e, RZ, 0xfc, !PT ;  /* 0x0000004e633e7812 */ /* 0x000fe200078efcff */
[----:B------:R-:W-:Y:S01]  /*0a40*/  IMAD.HI.U32 R21, R21, R27, R20 ;  /* 0x0000001b15157227 */ /* 0x000fe200078e0014 */
[----:B------:R-:W-:-:S02]  /*0a50*/  LOP3.LUT R63, R99, 0x4c, RZ, 0xfc, !PT ;  /* 0x0000004c633f7812 */ /* 0x000fc400078efcff */
[C---:B------:R-:W-:Y:S01]  /*0a60*/  LOP3.LUT R64, R99.reuse, 0x4a, RZ, 0xfc, !PT ;  /* 0x0000004a63407812 */ /* 0x040fe200078efcff */
[----:B---3--:R-:W-:Y:S01]  /*0a70*/  IMAD.MOV R27, RZ, RZ, -R23 ;  /* 0x000000ffff1b7224 */ /* 0x008fe200078e0a17 */
[----:B------:R-:W-:Y:S01]  /*0a80*/  LOP3.LUT R65, R99, 0x48, RZ, 0xfc, !PT ;  /* 0x0000004863417812 */ /* 0x000fe200078efcff */
[----:B------:R-:W-:Y:S01]  /*0a90*/  IMAD.HI.U32 R21, R21, R26, RZ ;  /* 0x0000001a15157227 */ /* 0x000fe200078e00ff */
[C---:B------:R-:W-:Y:S02]  /*0aa0*/  LOP3.LUT R66, R99.reuse, 0x46, RZ, 0xfc, !PT ;  /* 0x0000004663427812 */ /* 0x040fe400078efcff */
[----:B------:R-:W-:Y:S01]  /*0ab0*/  LOP3.LUT R67, R99, 0x44, RZ, 0xfc, !PT ;  /* 0x0000004463437812 */ /* 0x000fe200078efcff */
[----:B------:R-:W-:Y:S01]  /*0ac0*/  IMAD R27, R27, R40, RZ ;  /* 0x000000281b1b7224 */ /* 0x000fe200078e02ff */
[C---:B------:R-:W-:Y:S01]  /*0ad0*/  LOP3.LUT R68, R99.reuse, 0x42, RZ, 0xfc, !PT ;  /* 0x0000004263447812 */ /* 0x040fe200078efcff */
[----:B------:R-:W-:Y:S01]  /*0ae0*/  IMAD.MOV R21, RZ, RZ, -R21 ;  /* 0x000000ffff157224 */ /* 0x000fe200078e0a15 */
[----:B------:R-:W-:Y:S01]  /*0af0*/  LOP3.LUT R69, R99, 0x40, RZ, 0xfc, !PT ;  /* 0x0000004063457812 */ /* 0x000fe200078efcff */
[----:B------:R-:W-:Y:S01]  /*0b00*/  IMAD.HI.U32 R22, R23, R27, R22 ;  /* 0x0000001b17167227 */ /* 0x000fe200078e0016 */
[----:B------:R-:W-:-:S02]  /*0b10*/  IABS R27, R2 ;  /* 0x00000002001b7213 */ /* 0x000fc40000000000 */
[----:B------:R-:W-:Y:S01]  /*0b20*/  LOP3.LUT R70, R99, 0x3e, RZ, 0xfc, !PT ;  /* 0x0000003e63467812 */ /* 0x000fe200078efcff */
[----:B------:R-:W-:Y:S01]  /*0b30*/  IMAD R20, R39, R21, R26 ;  /* 0x0000001527147224 */ /* 0x000fe200078e021a */
[C---:B------:R-:W-:Y:S01]  /*0b40*/  LOP3.LUT R71, R99.reuse, 0x3c, RZ, 0xfc, !PT ;  /* 0x0000003c63477812 */ /* 0x040fe200078efcff */
[C---:B------:R-:W-:Y:S01]  /*0b50*/  IMAD.HI.U32 R23, R22.reuse, R29, RZ ;  /* 0x0000001d16177227 */ /* 0x040fe200078e00ff */
[----:B------:R-:W-:Y:S02]  /*0b60*/  LOP3.LUT R72, R99, 0x3a, RZ, 0xfc, !PT ;  /* 0x0000003a63487812 */ /* 0x000fe400078efcff */
[----:B------:R-:W-:Y:S01]  /*0b70*/  ISETP.GT.U32.AND P0, PT, R39, R20, PT ;  /* 0x000000142700720c */ /* 0x000fe20003f04070 */
[----:B------:R-:W-:Y:S01]  /*0b80*/  IMAD.MOV R23, RZ, RZ, -R23 ;  /* 0x000000ffff177224 */ /* 0x000fe200078e0a17 */
[C---:B------:R-:W-:Y:S01]  /*0b90*/  LOP3.LUT R73, R99.reuse, 0x38, RZ, 0xfc, !PT ;  /* 0x0000003863497812 */ /* 0x040fe200078efcff */
[----:B------:R-:W-:Y:S01]  /*0ba0*/  IMAD.HI.U32 R26, R22, R35, RZ ;  /* 0x00000023161a7227 */ /* 0x000fe200078e00ff */
[----:B------:R-:W-:-:S02]  /*0bb0*/  LOP3.LUT R74, R99, 0x36, RZ, 0xfc, !PT ;  /* 0x00000036634a7812 */ /* 0x000fc400078efcff */
[C---:B------:R-:W-:Y:S01]  /*0bc0*/  LOP3.LUT R75, R99.reuse, 0x34, RZ, 0xfc, !PT ;  /* 0x00000034634b7812 */ /* 0x040fe200078efcff */
[----:B------:R-:W-:Y:S01]  /*0bd0*/  IMAD R23, R40, R23, R29 ;  /* 0x0000001728177224 */ /* 0x000fe200078e021d */
[C---:B------:R-:W-:Y:S01]  /*0be0*/  LOP3.LUT R76, R99.reuse, 0x32, RZ, 0xfc, !PT ;  /* 0x00000032634c7812 */ /* 0x040fe200078efcff */
[----:B------:R-:W-:Y:S01]  /*0bf0*/  IMAD.HI.U32 R29, R22, R37, RZ ;  /* 0x00000025161d7227 */ /* 0x000fe200078e00ff */
[C---:B------:R-:W-:Y:S02]  /*0c00*/  LOP3.LUT R77, R99.reuse, 0x30, RZ, 0xfc, !PT ;  /* 0x00000030634d7812 */ /* 0x040fe400078efcff */
[----:B------:R-:W-:Y:S01]  /*0c10*/  ISETP.GT.U32.AND P4, PT, R40, R23, PT ;  /* 0x000000172800720c */ /* 0x000fe20003f84070 */
[----:B------:R-:W-:Y:S01]  /*0c20*/  IMAD.MOV R29, RZ, RZ, -R29 ;  /* 0x000000ffff1d7224 */ /* 0x000fe200078e0a1d */
[C---:B------:R-:W-:Y:S01]  /*0c30*/  LOP3.LUT R78, R99.reuse, 0x2e, RZ, 0xfc, !PT ;  /* 0x0000002e634e7812 */ /* 0x040fe200078efcff */
[----:B------:R-:W-:Y:S01]  /*0c40*/  @!P0 IMAD.IADD R20, R20, 0x1, -R39 ;  /* 0x0000000114148824 */ /* 0x000fe200078e0a27 */
[----:B------:R-:W-:Y:S01]  /*0c50*/  LOP3.LUT R79, R99, 0x2c, RZ, 0xfc, !PT ;  /* 0x0000002c634f7812 */ /* 0x000fe200078efcff */
[----:B------:R-:W-:Y:S01]  /*0c60*/  IMAD R29, R40, R29, R37 ;  /* 0x0000001d281d7224 */ /* 0x000fe200078e0225 */
[----:B------:R-:W-:Y:S01]  /*0c70*/  IABS R37, R17 ;  /* 0x0000001100257213 */ /* 0x000fe20000000000 */
[----:B------:R-:W-:Y:S01]  /*0c80*/  IMAD.HI.U32 R24, R22, R31, RZ ;  /* 0x0000001f16187227 */ /* 0x000fe200078e00ff */
[----:B------:R-:W-:-:S02]  /*0c90*/  ISETP.GT.U32.AND P0, PT, R39, R20, PT ;  /* 0x000000142700720c */ /* 0x000fc40003f04070 */
[C---:B------:R-:W-:Y:S01]  /*0ca0*/  LOP3.LUT R80, R99.reuse, 0x2a, RZ, 0xfc, !PT ;  /* 0x0000002a63507812 */ /* 0x040fe200078efcff */
[C---:B------:R-:W-:Y:S01]  /*0cb0*/  IMAD.HI.U32 R34, R22.reuse, R37, RZ ;  /* 0x0000002516227227 */ /* 0x040fe200078e00ff */
[C---:B------:R-:W-:Y:S02]  /*0cc0*/  LOP3.LUT R81, R99.reuse, 0x28, RZ, 0xfc, !PT ;  /* 0x0000002863517812 */ /* 0x040fe400078efcff */
[C---:B------:R-:W-:Y:S01]  /*0cd0*/  LOP3.LUT R82, R99.reuse, 0x26, RZ, 0xfc, !PT ;  /* 0x0000002663527812 */ /* 0x040fe200078efcff */
[----:B------:R-:W-:Y:S01]  /*0ce0*/  IMAD.MOV R36, RZ, RZ, -R34 ;  /* 0x000000ffff247224 */ /* 0x000fe200078e0a22 */
[C---:B------:R-:W-:Y:S01]  /*0cf0*/  LOP3.LUT R83, R99.reuse, 0x24, RZ, 0xfc, !PT ;  /* 0x0000002463537812 */ /* 0x040fe200078efcff */
[C---:B------:R-:W-:Y:S01]  /*0d00*/  IMAD.HI.U32 R25, R22.reuse, R33, RZ ;  /* 0x0000002116197227 */ /* 0x040fe200078e00ff */
[C---:B------:R-:W-:Y:S02]  /*0d10*/  LOP3.LUT R84, R99.reuse, 0x22, RZ, 0xfc, !PT ;  /* 0x0000002263547812 */ /* 0x040fe400078efcff */
[C---:B------:R-:W-:Y:S01]  /*0d20*/  LOP3.LUT R85, R99.reuse, 0x20, RZ, 0xfc, !PT ;  /* 0x0000002063557812 */ /* 0x040fe200078efcff */
[----:B------:R-:W-:Y:S01]  /*0d30*/  IMAD.HI.U32 R30, R22, R41, RZ ;  /* 0x00000029161e7227 */ /* 0x000fe200078e00ff */
[----:B------:R-:W-:-:S02]  /*0d40*/  LOP3.LUT R86, R99, 0x1e, RZ, 0xfc, !PT ;  /* 0x0000001e63567812 */ /* 0x000fc400078efcff */
[C---:B------:R-:W-:Y:S01]  /*0d50*/  LOP3.LUT R87, R99.reuse, 0x1c, RZ, 0xfc, !PT ;  /* 0x0000001c63577812 */ /* 0x040fe200078efcff */
[----:B------:R-:W-:Y:S01]  /*0d60*/  IMAD.MOV R26, RZ, RZ, -R26 ;  /* 0x000000ffff1a7224 */ /* 0x000fe200078e0a1a */
[C---:B------:R-:W-:Y:S01]  /*0d70*/  LOP3.LUT R88, R99.reuse, 0x1a, RZ, 0xfc, !PT ;  /* 0x0000001a63587812 */ /* 0x040fe200078efcff */
[C---:B------:R-:W-:Y:S01]  /*0d80*/  IMAD R37, R40.reuse, R36, R37 ;  /* 0x0000002428257224 */ /* 0x040fe200078e0225 */
[C---:B------:R-:W-:Y:S01]  /*0d90*/  LOP3.LUT R89, R99.reuse, 0x18, RZ, 0xfc, !PT ;  /* 0x0000001863597812 */ /* 0x040fe200078efcff */
[----:B------:R-:W-:Y:S01]  /*0da0*/  IMAD.MOV R24, RZ, RZ, -R24 ;  /* 0x000000ffff187224 */ /* 0x000fe200078e0a18 */
[C---:B------:R-:W-:Y:S01]  /*0db0*/  LOP3.LUT R90, R99.reuse, 0x16, RZ, 0xfc, !PT ;  /* 0x00000016635a7812 */ /* 0x040fe200078efcff */
[----:B------:R-:W-:Y:S01]  /*0dc0*/  IMAD.MOV R25, RZ, RZ, -R25 ;  /* 0x000000ffff197224 */ /* 0x000fe200078e0a19 */
[C---:B------:R-:W-:Y:S01]  /*0dd0*/  ISETP.GT.U32.AND P1, PT, R40.reuse, R37, PT ;  /* 0x000000252800720c */ /* 0x040fe20003f24070 */
[----:B------:R-:W-:Y:S01]  /*0de0*/  IMAD.MOV R30, RZ, RZ, -R30 ;  /* 0x000000ffff1e7224 */ /* 0x000fe200078e0a1e */
[C---:B------:R-:W-:Y:S01]  /*0df0*/  LOP3.LUT R91, R99.reuse, 0x14, RZ, 0xfc, !PT ;  /* 0x00000014635b7812 */ /* 0x040fe200078efcff */
[----:B------:R-:W-:Y:S01]  /*0e00*/  IMAD R26, R40, R26, R35 ;  /* 0x0000001a281a7224 */ /* 0x000fe200078e0223 */
[----:B------:R-:W-:Y:S01]  /*0e10*/  IABS R35, R8 ;  /* 0x0000000800237213 */ /* 0x000fe20000000000 */
[----:B------:R-:W-:Y:S01]  /*0e20*/  IMAD.HI.U32 R21, R22, R27, RZ ;  /* 0x0000001b16157227 */ /* 0x000fe200078e00ff */
[----:B------:R-:W-:-:S02]  /*0e30*/  LOP3.LUT R92, R99, 0x12, RZ, 0xfc, !PT ;  /* 0x00000012635c7812 */ /* 0x000fc400078efcff */
[C---:B------:R-:W-:Y:S01]  /*0e40*/  LOP3.LUT R93, R99.reuse, 0x10, RZ, 0xfc, !PT ;  /* 0x00000010635d7812 */ /* 0x040fe200078efcff */
[C---:B------:R-:W-:Y:S01]  /*0e50*/  IMAD R24, R40.reuse, R24, R31 ;  /* 0x0000001828187224 */ /* 0x040fe200078e021f */
[----:B------:R-:W-:Y:S01]  /*0e60*/  LOP3.LUT R94, R99, 0xe, RZ, 0xfc, !PT ;  /* 0x0000000e635e7812 */ /* 0x000fe200078efcff */
[C---:B------:R-:W-:Y:S01]  /*0e70*/  IMAD R25, R40.reuse, R25, R33 ;  /* 0x0000001928197224 */ /* 0x040fe200078e0221 */
[----:B------:R-:W-:Y:S01]  /*0e80*/  IABS R33, R7 ;  /* 0x0000000700217213 */ /* 0x000fe20000000000 */
[----:B------:R-:W-:Y:S01]  /*0e90*/  IMAD R30, R40, R30, R41 ;  /* 0x0000001e281e7224 */ /* 0x000fe200078e0229 */
[----:B------:R-:W-:Y:S01]  /*0ea0*/  IABS R41, R12 ;  /* 0x0000000c00297213 */ /* 0x000fe20000000000 */
[----:B------:R-:W-:Y:S01]  /*0eb0*/  @!P0 IMAD.IADD R20, R20, 0x1, -R39 ;  /* 0x0000000114148824 */ /* 0x000fe200078e0a27 */
[C---:B------:R-:W-:Y:S01]  /*0ec0*/  ISETP.GT.U32.AND P0, PT, R40.reuse, R26, PT ;  /* 0x0000001a2800720c */ /* 0x040fe20003f04070 */
[----:B------:R-:W-:Y:S01]  /*0ed0*/  IMAD.MOV R21, RZ, RZ, -R21 ;  /* 0x000000ffff157224 */ /* 0x000fe200078e0a15 */
[----:B------:R-:W-:Y:S01]  /*0ee0*/  ISETP.GT.U32.AND P5, PT, R40, R24, PT ;  /* 0x000000182800720c */ /* 0x000fe20003fa4070 */
[----:B------:R-:W-:Y:S01]  /*0ef0*/  IMAD.HI.U32 R31, R22, R45, RZ ;  /* 0x0000002d161f7227 */ /* 0x000fe200078e00ff */
[----:B------:R-:W-:-:S02]  /*0f00*/  ISETP.GT.U32.AND P2, PT, R40, R25, PT ;  /* 0x000000192800720c */ /* 0x000fc40003f44070 */
[----:B------:R-:W-:Y:S01]  /*0f10*/  SEL R39, RZ, 0x90, !P3 ;  /* 0x00000090ff277807 */ /* 0x000fe20005800000 */
[----:B------:R-:W-:Y:S01]  /*0f20*/  IMAD R21, R40, R21, R27 ;  /* 0x0000001528157224 */ /* 0x000fe200078e021b */
[----:B------:R-:W-:Y:S01]  /*0f30*/  LOP3.LUT R95, R99, 0xc, RZ, 0xfc, !PT ;  /* 0x0000000c635f7812 */ /* 0x000fe200078efcff */
[----:B------:R-:W-:Y:S01]  /*0f40*/  IMAD.MOV R31, RZ, RZ, -R31 ;  /* 0x000000ffff1f7224 */ /* 0x000fe200078e0a1f */
[----:B------:R-:W-:Y:S01]  /*0f50*/  LOP3.LUT R39, R39, 0x7e, R38, 0x78, !PT ;  /* 0x0000007e27277812 */ /* 0x000fe200078e7826 */
[----:B------:R-:W-:Y:S01]  /*0f60*/  IMAD.HI.U32 R32, R22, R41, RZ ;  /* 0x0000002916207227 */ /* 0x000fe200078e00ff */
[----:B------:R-:W-:Y:S02]  /*0f70*/  ISETP.GT.U32.AND P6, PT, R40, R21, PT ;  /* 0x000000152800720c */ /* 0x000fe40003fc4070 */
[C---:B------:R-:W-:Y:S01]  /*0f80*/  LOP3.LUT R96, R99.reuse, 0xa, RZ, 0xfc, !PT ;  /* 0x0000000a63607812 */ /* 0x040fe200078efcff */
[----:B------:R-:W-:Y:S01]  /*0f90*/  IMAD.HI.U32 R27, R22, R33, RZ ;  /* 0x00000021161b7227 */ /* 0x000fe200078e00ff */
[----:B------:R-:W-:-:S02]  /*0fa0*/  LOP3.LUT R97, R99, 0x8, RZ, 0xfc, !PT ;  /* 0x0000000863617812 */ /* 0x000fc400078efcff */
[C---:B------:R-:W-:Y:S01]  /*0fb0*/  LOP3.LUT R98, R99.reuse, 0x6, RZ, 0xfc, !PT ;  /* 0x0000000663627812 */ /* 0x040fe200078efcff */
[----:B------:R-:W-:Y:S01]  /*0fc0*/  IMAD R31, R40, R31, R45 ;  /* 0x0000001f281f7224 */ /* 0x000fe200078e022d */
[----:B------:R-:W-:Y:S01]  /*0fd0*/  IABS R45, R13 ;  /* 0x0000000d002d7213 */ /* 0x000fe20000000000 */
[----:B------:R-:W-:Y:S01]  /*0fe0*/  IMAD.MOV R32, RZ, RZ, -R32 ;  /* 0x000000ffff207224 */ /* 0x000fe200078e0a20 */
[----:B------:R-:W-:Y:S01]  /*0ff0*/  LOP3.LUT R100, R99, 0x4, RZ, 0xfc, !PT ;  /* 0x0000000463647812 */ /* 0x000fe200078efcff */
[----:B------:R-:W-:Y:S01]  /*1000*/  IMAD.HI.U32 R28, R22, R35, RZ ;  /* 0x00000023161c7227 */ /* 0x000fe200078e00ff */
[----:B------:R-:W-:-:S03]  /*1010*/  SHF.R.S32.HI R102, RZ, 0x7, R102 ;  /* 0x00000007ff667819 */ /* 0x000fc60000011466 */
[----:B------:R-:W-:Y:S02]  /*1020*/  IMAD.MOV R27, RZ, RZ, -R27 ;  /* 0x000000ffff1b7224 */ /* 0x000fe400078e0a1b */
[--C-:B------:R-:W-:Y:S02]  /*1030*/  @!P1 IMAD.IADD R37, R37, 0x1, -R40.reuse ;  /* 0x0000000125259824 */ /* 0x100fe400078e0a28 */
[C---:B------:R-:W-:Y:S01]  /*1040*/  IMAD R32, R40.reuse, R32, R41 ;  /* 0x0000002028207224 */ /* 0x040fe200078e0229 */
[----:B------:R-:W-:Y:S01]  /*1050*/  IABS R41, R16 ;  /* 0x0000001000297213 */ /* 0x000fe20000000000 */
[----:B------:R-:W-:Y:S01]  /*1060*/  @!P4 IMAD.IADD R23, R23, 0x1, -R40 ;  /* 0x000000011717c824 */ /* 0x000fe200078e0a28 */
[C---:B------:R-:W-:Y:S01]  /*1070*/  ISETP.GT.U32.AND P4, PT, R40.reuse, R29, PT ;  /* 0x0000001d2800720c */ /* 0x040fe20003f84070 */
[----:B------:R-:W-:Y:S01]  /*1080*/  IMAD.MOV R28, RZ, RZ, -R28 ;  /* 0x000000ffff1c7224 */ /* 0x000fe200078e0a1c */
[C---:B------:R-:W-:Y:S01]  /*1090*/  ISETP.GT.U32.AND P3, PT, R40.reuse, R32, PT ;  /* 0x000000202800720c */ /* 0x040fe20003f64070 */
[----:B------:R-:W-:-:S02]  /*10a0*/  IMAD R27, R40, R27, R33 ;  /* 0x0000001b281b7224 */ /* 0x000fc400078e0221 */
[----:B------:R-:W-:Y:S01]  /*10b0*/  @!P0 IMAD.IADD R26, R26, 0x1, -R40 ;  /* 0x000000011a1a8824 */ /* 0x000fe200078e0a28 */
[----:B------:R-:W-:Y:S01]  /*10c0*/  ISETP.GT.U32.AND P0, PT, R40, R37, PT ;  /* 0x000000252800720c */ /* 0x000fe20003f04070 */
[----:B------:R-:W-:Y:S01]  /*10d0*/  IMAD.HI.U32 R33, R22, R45, RZ ;  /* 0x0000002d16217227 */ /* 0x000fe200078e00ff */
[----:B------:R-:W-:-:S03]  /*10e0*/  ISETP.GT.U32.AND P1, PT, R40, R27, PT ;  /* 0x0000001b2800720c */ /* 0x000fc60003f24070 */
[--C-:B------:R-:W-:Y:S01]  /*10f0*/  @!P5 IMAD.IADD R24, R24, 0x1, -R40.reuse ;  /* 0x000000011818d824 */ /* 0x100fe200078e0a28 */
[C---:B------:R-:W-:Y:S01]  /*1100*/  ISETP.GT.U32.AND P5, PT, R40.reuse, R30, PT ;  /* 0x0000001e2800720c */ /* 0x040fe20003fa4070 */
[----:B------:R-:W-:Y:S01]  /*1110*/  @!P2 IMAD.IADD R25, R25, 0x1, -R40 ;  /* 0x000000011919a824 */ /* 0x000fe200078e0a28 */
[C---:B------:R-:W-:Y:S01]  /*1120*/  ISETP.GT.U32.AND P2, PT, R40.reuse, R31, PT ;  /* 0x0000001f2800720c */ /* 0x040fe20003f44070 */
[----:B------:R-:W-:Y:S02]  /*1130*/  IMAD R28, R40, R28, R35 ;  /* 0x0000001c281c7224 */ /* 0x000fe400078e0223 */
[----:B------:R-:W-:-:S04]  /*1140*/  IMAD.HI.U32 R34, R22, R47, RZ ;  /* 0x0000002f16227227 */ /* 0x000fc800078e00ff */
[----:B------:R-:W-:-:S04]  /*1150*/  IMAD.HI.U32 R35, R22, R49, RZ ;  /* 0x0000003116237227 */ /* 0x000fc800078e00ff */
[----:B------:R-:W-:Y:S02]  /*1160*/  IMAD.MOV R33, RZ, RZ, -R33 ;  /* 0x000000ffff217224 */ /* 0x000fe400078e0a21 */
[----:B------:R-:W-:Y:S02]  /*1170*/  IMAD.MOV R34, RZ, RZ, -R34 ;  /* 0x000000ffff227224 */ /* 0x000fe400078e0a22 */
[----:B------:R-:W-:Y:S02]  /*1180*/  IMAD.MOV R35, RZ, RZ, -R35 ;  /* 0x000000ffff237224 */ /* 0x000fe400078e0a23 */
[C---:B------:R-:W-:Y:S01]  /*1190*/  IMAD R33, R40.reuse, R33, R45 ;  /* 0x0000002128217224 */ /* 0x040fe200078e022d */
[----:B------:R-:W-:Y:S01]  /*11a0*/  LOP3.LUT R45, R99, 0x70, RZ, 0xfc, !PT ;  /* 0x00000070632d7812 */ /* 0x000fe200078efcff */
[--C-:B------:R-:W-:Y:S01]  /*11b0*/  @!P6 IMAD.IADD R21, R21, 0x1, -R40.reuse ;  /* 0x000000011515e824 */ /* 0x100fe200078e0a28 */
[C---:B------:R-:W-:Y:S01]  /*11c0*/  ISETP.GT.U32.AND P6, PT, R40.reuse, R28, PT ;  /* 0x0000001c2800720c */ /* 0x040fe20003fc4070 */
[C---:B------:R-:W-:Y:S01]  /*11d0*/  IMAD R34, R40.reuse, R34, R47 ;  /* 0x0000002228227224 */ /* 0x040fe200078e022f */
[C---:B------:R-:W-:Y:S01]  /*11e0*/  LOP3.LUT R47, R99.reuse, 0x6c, RZ, 0xfc, !PT ;  /* 0x0000006c632f7812 */ /* 0x040fe200078efcff */
[C---:B------:R-:W-:Y:S01]  /*11f0*/  IMAD R35, R40.reuse, R35, R49 ;  /* 0x0000002328237224 */ /* 0x040fe200078e0231 */
[----:B------:R-:W-:Y:S01]  /*1200*/  LOP3.LUT R49, R99, 0x68, RZ, 0xfc, !PT ;  /* 0x0000006863317812 */ /* 0x000fe200078efcff */
[--C-:B------:R-:W-:Y:S01]  /*1210*/  @!P4 IMAD.IADD R29, R29, 0x1, -R40.reuse ;  /* 0x000000011d1dc824 */ /* 0x100fe200078e0a28 */
[C---:B------:R-:W-:Y:S01]  /*1220*/  ISETP.GT.U32.AND P4, PT, R40.reuse, R33, PT ;  /* 0x000000212800720c */ /* 0x040fe20003f84070 */
[----:B------:R-:W-:Y:S01]  /*1230*/  @!P0 IMAD.IADD R37, R37, 0x1, -R40 ;  /* 0x0000000125258824 */ /* 0x000fe200078e0a28 */
[----:B------:R-:W-:Y:S01]  /*1240*/  ISETP.GT.U32.AND P0, PT, R40, R24, PT ;  /* 0x000000182800720c */ /* 0x000fe20003f04070 */
[----:B------:R-:W-:-:S04]  /*1250*/  IMAD.HI.U32 R22, R22, R41, RZ ;  /* 0x0000002916167227 */ /* 0x000fc800078e00ff */
[--C-:B------:R-:W-:Y:S01]  /*1260*/  @!P5 IMAD.IADD R30, R30, 0x1, -R40.reuse ;  /* 0x000000011e1ed824 */ /* 0x100fe200078e0a28 */
[C---:B------:R-:W-:Y:S01]  /*1270*/  ISETP.GT.U32.AND P5, PT, R40.reuse, R34, PT ;  /* 0x000000222800720c */ /* 0x040fe20003fa4070 */
[--C-:B------:R-:W-:Y:S01]  /*1280*/  @!P2 IMAD.IADD R31, R31, 0x1, -R40.reuse ;  /* 0x000000011f1fa824 */ /* 0x100fe200078e0a28 */
[----:B------:R-:W-:Y:S01]  /*1290*/  ISETP.GT.U32.AND P2, PT, R40, R26, PT ;  /* 0x0000001a2800720c */ /* 0x000fe20003f44070 */
[----:B------:R-:W-:Y:S01]  /*12a0*/  @!P3 IMAD.IADD R32, R32, 0x1, -R40 ;  /* 0x000000012020b824 */ /* 0x000fe200078e0a28 */
[----:B------:R-:W-:Y:S01]  /*12b0*/  ISETP.GT.U32.AND P3, PT, R40, R35, PT ;  /* 0x000000232800720c */ /* 0x000fe20003f64070 */
[----:B------:R-:W-:Y:S02]  /*12c0*/  IMAD.MOV R22, RZ, RZ, -R22 ;  /* 0x000000ffff167224 */ /* 0x000fe400078e0a16 */
[----:B------:R-:W-:Y:S01]  /*12d0*/  @!P6 IMAD.IADD R28, R28, 0x1, -R40 ;  /* 0x000000011c1ce824 */ /* 0x000fe200078e0a28 */
[C---:B------:R-:W-:Y:S01]  /*12e0*/  ISETP.GT.U32.AND P6, PT, R40.reuse, R23, PT ;  /* 0x000000172800720c */ /* 0x040fe20003fc4070 */
[C---:B------:R-:W-:Y:S01]  /*12f0*/  IMAD R36, R40.reuse, R22, R41 ;  /* 0x0000001628247224 */ /* 0x040fe200078e0229 */
[----:B------:R-:W-:Y:S01]  /*1300*/  SHF.R.U32.HI R22, RZ, 0x5, R18 ;  /* 0x00000005ff167819 */ /* 0x000fe20000011612 */
[--C-:B------:R-:W-:Y:S01]  /*1310*/  @!P1 IMAD.IADD R27, R27, 0x1, -R40.reuse ;  /* 0x000000011b1b9824 */ /* 0x100fe200078e0a28 */
[C---:B------:R-:W-:Y:S01]  /*1320*/  ISETP.GT.U32.AND P1, PT, R40.reuse, R21, PT ;  /* 0x000000152800720c */ /* 0x040fe20003f24070 */
[--C-:B------:R-:W-:Y:S01]  /*1330*/  @!P4 IMAD.IADD R33, R33, 0x1, -R40.reuse ;  /* 0x000000012121c824 */ /* 0x100fe200078e0a28 */
[----:B------:R-:W-:Y:S01]  /*1340*/  ISETP.GT.U32.AND P4, PT, R40, R36, PT ;  /* 0x000000242800720c */ /* 0x000fe20003f84070 */
[--C-:B------:R-:W-:Y:S01]  /*1350*/  @!P0 IMAD.IADD R24, R24, 0x1, -R40.reuse ;  /* 0x0000000118188824 */ /* 0x100fe200078e0a28 */
[----:B------:R-:W-:Y:S01]  /*1360*/  ISETP.GT.U32.AND P0, PT, R40, R28, PT ;  /* 0x0000001c2800720c */ /* 0x000fe20003f04070 */
[--C-:B------:R-:W-:Y:S01]  /*1370*/  @!P5 IMAD.IADD R34, R34, 0x1, -R40.reuse ;  /* 0x000000012222d824 */ /* 0x100fe200078e0a28 */
[----:B------:R-:W-:Y:S01]  /*1380*/  ISETP.GT.U32.AND P5, PT, R40, R27, PT ;  /* 0x0000001b2800720c */ /* 0x000fe20003fa4070 */
[--C-:B------:R-:W-:Y:S01]  /*1390*/  @!P2 IMAD.IADD R26, R26, 0x1, -R40.reuse ;  /* 0x000000011a1aa824 */ /* 0x100fe200078e0a28 */
[C---:B------:R-:W-:Y:S01]  /*13a0*/  ISETP.GT.U32.AND P2, PT, R40.reuse, R30, PT ;  /* 0x0000001e2800720c */ /* 0x040fe20003f44070 */
[--C-:B------:R-:W-:Y:S01]  /*13b0*/  @!P3 IMAD.IADD R35, R35, 0x1, -R40.reuse ;  /* 0x000000012323b824 */ /* 0x100fe200078e0a28 */
[----:B------:R-:W-:Y:S01]  /*13c0*/  ISETP.GT.U32.AND P3, PT, R40, R31, PT ;  /* 0x0000001f2800720c */ /* 0x000fe20003f64070 */
[--C-:B------:R-:W-:Y:S01]  /*13d0*/  @!P6 IMAD.IADD R23, R23, 0x1, -R40.reuse ;  /* 0x000000011717e824 */ /* 0x100fe200078e0a28 */
[----:B------:R-:W-:Y:S01]  /*13e0*/  ISETP.GE.AND P6, PT, R0, RZ, PT ;  /* 0x000000ff0000720c */ /* 0x000fe20003fc6270 */
        /* <DEDUP_REMOVED lines=9> */
[----:B------:R-:W-:Y:S01]  /*1480*/  ISETP.GT.U32.AND P2, PT, R40, R36, PT ;  /* 0x000000242800720c */ /* 0x000fe20003f44070 */
[----:B------:R-:W-:Y:S01]  /*1490*/  @!P3 IMAD.IADD R31, R31, 0x1, -R40 ;  /* 0x000000011f1fb824 */ /* 0x000fe200078e0a28 */
[----:B------:R-:W-:Y:S01]  /*14a0*/  ISETP.NE.AND P3, PT, R42, RZ, PT ;  /* 0x000000ff2a00720c */ /* 0x000fe20003f65270 */
[----:B------:R-:W-:Y:S01]  /*14b0*/  @!P6 IMAD.MOV R20, RZ, RZ, -R20 ;  /* 0x000000ffff14e224 */ /* 0x000fe200078e0a14 */
[----:B------:R-:W-:Y:S01]  /*14c0*/  ISETP.GE.AND P6, PT, R17, RZ, PT ;  /* 0x000000ff1100720c */ /* 0x000fe20003fc6270 */
[--C-:B------:R-:W-:Y:S01]  /*14d0*/  @!P1 IMAD.IADD R25, R25, 0x1, -R40.reuse ;  /* 0x0000000119199824 */ /* 0x100fe200078e0a28 */
[----:B------:R-:W-:Y:S01]  /*14e0*/  ISETP.GT.U32.AND P1, PT, R40, R29, PT ;  /* 0x0000001d2800720c */ /* 0x000fe20003f24070 */
[--C-:B------:R-:W-:Y:S01]  /*14f0*/  @!P4 IMAD.IADD R32, R32, 0x1, -R40.reuse ;  /* 0x000000012020c824 */ /* 0x100fe200078e0a28 */
[----:B------:R-:W-:Y:S01]  /*1500*/  ISETP.GE.AND P4, PT, R2, RZ, PT ;  /* 0x000000ff0200720c */ /* 0x000fe20003f86270 */
[--C-:B------:R-:W-:Y:S01]  /*1510*/  @!P0 IMAD.IADD R33, R33, 0x1, -R40.reuse ;  /* 0x0000000121218824 */ /* 0x100fe200078e0a28 */
[----:B------:R-:W-:Y:S01]  /*1520*/  ISETP.GE.AND P0, PT, R3, RZ, PT ;  /* 0x000000ff0300720c */ /* 0x000fe20003f06270 */
[--C-:B------:R-:W-:Y:S01]  /*1530*/  @!P5 IMAD.IADD R35, R35, 0x1, -R40.reuse ;  /* 0x000000012323d824 */ /* 0x100fe200078e0a28 */
[----:B------:R-:W-:Y:S01]  /*1540*/  ISETP.GE.AND P5, PT, R4, RZ, PT ;  /* 0x000000ff0400720c */ /* 0x000fe20003fa6270 */
[--C-:B------:R-:W-:Y:S01]  /*1550*/  @!P2 IMAD.IADD R36, R36, 0x1, -R40.reuse ;  /* 0x000000012424a824 */ /* 0x100fe200078e0a28 */
[----:B------:R-:W-:Y:S01]  /*1560*/  ISETP.GE.AND P2, PT, R5, RZ, PT ;  /* 0x000000ff0500720c */ /* 0x000fe20003f46270 */
[----:B------:R-:W-:Y:S01]  /*1570*/  IMAD R103, R106, 0x100, R39 ;  /* 0x000001006a677824 */ /* 0x000fe200078e0227 */
[----:B------:R-:W-:Y:S01]  /*1580*/  @!P3 LOP3.LUT R20, RZ, R42, RZ, 0x33, !PT ;  /* 0x0000002aff14b212 */ /* 0x000fe200078e33ff */
[----:B------:R-:W-:Y:S01]  /*1590*/  @!P6 IMAD.MOV R37, RZ, RZ, -R37 ;  /* 0x000000ffff25e224 */ /* 0x000fe200078e0a25 */
[----:B------:R-:W-:Y:S01]  /*15a0*/  ISETP.GE.AND P3, PT, R6, RZ, PT ;  /* 0x000000ff0600720c */ /* 0x000fe20003f66270 */
[----:B------:R-:W-:Y:S01]  /*15b0*/  @!P1 IMAD.IADD R29, R29, 0x1, -R40 ;  /* 0x000000011d1d9824 */ /* 0x000fe200078e0a28 */
[----:B------:R-:W-:Y:S01]  /*15c0*/  ISETP.GT.U32.AND P1, PT, R40, R34, PT ;  /* 0x000000222800720c */ /* 0x000fe20003f24070 */
[----:B------:R-:W-:Y:S01]  /*15d0*/  @!P4 IMAD.MOV R21, RZ, RZ, -R21 ;  /* 0x000000ffff15c224 */ /* 0x000fe200078e0a15 */
[----:B------:R-:W-:Y:S01]  /*15e0*/  ISETP.GE.AND P4, PT, R7, RZ, PT ;  /* 0x000000ff0700720c */ /* 0x000fe20003f86270 */
[----:B------:R-:W-:Y:S01]  /*15f0*/  @!P0 IMAD.MOV R23, RZ, RZ, -R23 ;  /* 0x000000ffff178224 */ /* 0x000fe200078e0a17 */
[----:B------:R-:W-:Y:S01]  /*1600*/  ISETP.GE.AND P0, PT, R8, RZ, PT ;  /* 0x000000ff0800720c */ /* 0x000fe20003f06270 */
[----:B------:R-:W-:Y:S01]  /*1610*/  @!P5 IMAD.MOV R24, RZ, RZ, -R24 ;  /* 0x000000ffff18d224 */ /* 0x000fe200078e0a18 */
[----:B------:R-:W-:Y:S01]  /*1620*/  ISETP.GE.AND P5, PT, R9, RZ, PT ;  /* 0x000000ff0900720c */ /* 0x000fe20003fa6270 */
[----:B------:R-:W-:Y:S01]  /*1630*/  @!P2 IMAD.MOV R25, RZ, RZ, -R25 ;  /* 0x000000ffff19a224 */ /* 0x000fe200078e0a19 */
[----:B------:R-:W-:Y:S01]  /*1640*/  ISETP.GE.AND P2, PT, R10, RZ, PT ;  /* 0x000000ff0a00720c */ /* 0x000fe20003f46270 */
[----:B------:R-:W-:Y:S01]  /*1650*/  IMAD R20, R20, UR4, RZ ;  /* 0x0000000414147c24 */ /* 0x000fe2000f8e02ff */
[----:B------:R-:W-:Y:S01]  /*1660*/  R2UR UR40, R22 ;  /* 0x00000000162872ca */ /* 0x000fe200000e0000 */
[----:B------:R-:W-:Y:S01]  /*1670*/  @!P3 IMAD.MOV R26, RZ, RZ, -R26 ;  /* 0x000000ffff1ab224 */ /* 0x000fe200078e0a1a */
[----:B------:R-:W-:Y:S01]  /*1680*/  ISETP.GE.AND P3, PT, R11, RZ, PT ;  /* 0x000000ff0b00720c */ /* 0x000fe20003f66270 */
[----:B------:R-:W-:Y:S01]  /*1690*/  @!P1 IMAD.IADD R34, R34, 0x1, -R40 ;  /* 0x0000000122229824 */ /* 0x000fe200078e0a28 */
[----:B------:R-:W-:Y:S01]  /*16a0*/  ISETP.NE.AND P1, PT, R43, RZ, PT ;  /* 0x000000ff2b00720c */ /* 0x000fe20003f25270 */
        /* <DEDUP_REMOVED lines=8> */
[----:B------:R-:W-:Y:S01]  /*1730*/  ULDC UR4, c[0x0][0x240] ;  /* 0x0000900000047ab9 */ /* 0x000fe20000000800 */
[----:B------:R-:W-:Y:S01]  /*1740*/  LOP3.LUT R22, RZ, R43, RZ, 0x33, !PT ;  /* 0x0000002bff167212 */ /* 0x000fe200078e33ff */
[----:B------:R-:W-:Y:S01]  /*1750*/  @!P3 IMAD.MOV R31, RZ, RZ, -R31 ;  /* 0x000000ffff1fb224 */ /* 0x000fe200078e0a1f */
[----:B------:R-:W-:Y:S01]  /*1760*/  ISETP.GE.AND P3, PT, R16, RZ, PT ;  /* 0x000000ff1000720c */ /* 0x000fe20003f66270 */
[----:B------:R-:W-:Y:S01]  /*1770*/  IMAD R106, R106, 0x40, R39 ;  /* 0x000000406a6a7824 */ /* 0x000fe200078e0227 */
[C---:B------:R-:W-:Y:S01]  /*1780*/  SEL R23, R22.reuse, R23, !P1 ;  /* 0x0000001716177207 */ /* 0x040fe20004800000 */
[----:B------:R-:W-:Y:S01]  /*1790*/  @!P4 IMAD.MOV R32, RZ, RZ, -R32 ;  /* 0x000000ffff20c224 */ /* 0x000fe200078e0a20 */
[----:B------:R-:W-:Y:S01]  /*17a0*/  SEL R21, R22, R21, !P1 ;  /* 0x0000001516157207 */ /* 0x000fe20004800000 */
[----:B------:R-:W-:Y:S01]  /*17b0*/  @!P0 IMAD.MOV R33, RZ, RZ, -R33 ;  /* 0x000000ffff218224 */ /* 0x000fe200078e0a21 */
[----:B------:R-:W-:Y:S01]  /*17c0*/  LEA R114, P0, R20, UR6, 0x1 ;  /* 0x0000000614727c11 */ /* 0x000fe2000f8008ff */
[----:B------:R-:W-:Y:S01]  /*17d0*/  @!P5 IMAD.MOV R34, RZ, RZ, -R34 ;  /* 0x000000ffff22d224 */ /* 0x000fe200078e0a22 */
[----:B------:R-:W-:Y:S01]  /*17e0*/  SEL R30, R22, R30, !P1 ;  /* 0x0000001e161e7207 */ /* 0x000fe20004800000 */
[----:B------:R-:W-:Y:S01]  /*17f0*/  @!P2 IMAD.MOV R35, RZ, RZ, -R35 ;  /* 0x000000ffff23a224 */ /* 0x000fe200078e0a23 */
[----:B------:R-:W-:Y:S01]  /*1800*/  LEA.HI.X.SX32 R115, R20, UR7, 0x1, P0 ;  /* 0x0000000714737c11 */ /* 0x000fe200080f0eff */
[----:B------:R-:W-:Y:S01]  /*1810*/  IMAD R23, R23, UR4, RZ ;  /* 0x0000000417177c24 */ /* 0x000fe2000f8e02ff */
[----:B------:R-:W0:Y:S01]  /*1820*/  LDC R20, c[0x0][0x23c] ;  /* 0x00008f00ff147b82 */ /* 0x000e220000000800 */
[----:B------:R-:W-:Y:S01]  /*1830*/  @!P3 IMAD.MOV R36, RZ, RZ, -R36 ;  /* 0x000000ffff24b224 */ /* 0x000fe200078e0a24 */
[C---:B------:R-:W-:Y:S01]  /*1840*/  SEL R24, R22.reuse, R24, !P1 ;  /* 0x0000001816187207 */ /* 0x040fe20004800000 */
[----:B------:R-:W-:Y:S01]  /*1850*/  ULDC.64 UR6, c[0x0][0x218] ;  /* 0x0000860000067ab9 */ /* 0x000fe20000000a00 */
[C---:B------:R-:W-:Y:S01]  /*1860*/  SEL R25, R22.reuse, R25, !P1 ;  /* 0x0000001916197207 */ /* 0x040fe20004800000 */
[----:B------:R-:W-:Y:S01]  /*1870*/  IMAD R21, R21, UR4, RZ ;  /* 0x0000000415157c24 */ /* 0x000fe2000f8e02ff */
[----:B------:R-:W-:Y:S01]  /*1880*/  SEL R26, R22, R26, !P1 ;  /* 0x0000001a161a7207 */ /* 0x000fe20004800000 */
[----:B------:R-:W-:Y:S01]  /*1890*/  IMAD R30, R30, UR4, RZ ;  /* 0x000000041e1e7c24 */ /* 0x000fe2000f8e02ff */
[----:B------:R-:W-:Y:S01]  /*18a0*/  SEL R27, R22, R27, !P1 ;  /* 0x0000001b161b7207 */ /* 0x000fe20004800000 */
[----:B------:R-:W-:Y:S01]  /*18b0*/  IMAD R24, R24, UR4, RZ ;  /* 0x0000000418187c24 */ /* 0x000fe2000f8e02ff */
[C---:B------:R-:W-:Y:S01]  /*18c0*/  SEL R28, R22.reuse, R28, !P1 ;  /* 0x0000001c161c7207 */ /* 0x040fe20004800000 */
        /* <DEDUP_REMOVED lines=17> */
[----:B------:R-:W-:Y:S01]  /*19e0*/  LEA R152, P1, R23, UR6, 0x1 ;  /* 0x0000000617987c11 */ /* 0x000fe2000f8208ff */
[----:B------:R-:W-:Y:S01]  /*19f0*/  IMAD R35, R35, UR4, RZ ;  /* 0x0000000423237c24 */ /* 0x000fe2000f8e02ff */
[----:B------:R-:W-:Y:S01]  /*1a00*/  LEA R212, P2, R21, UR6, 0x1 ;  /* 0x0000000615d47c11 */ /* 0x000fe2000f8408ff */
[----:B------:R-:W-:Y:S01]  /*1a10*/  IMAD R22, R22, UR4, RZ ;  /* 0x0000000416167c24 */ /* 0x000fe2000f8e02ff */
[----:B------:R-:W-:Y:S01]  /*1a20*/  LEA.HI.X.SX32 R223, R23, UR7, 0x1, P1 ;  /* 0x0000000717df7c11 */ /* 0x000fe200088f0eff */
[----:B------:R-:W-:Y:S01]  /*1a30*/  IMAD R36, R36, UR4, RZ ;  /* 0x0000000424247c24 */ /* 0x000fe2000f8e02ff */
[C---:B------:R-:W-:Y:S01]  /*1a40*/  LEA R150, P1, R30.reuse, UR6, 0x1 ;  /* 0x000000061e967c11 */ /* 0x040fe2000f8208ff */
[----:B------:R-:W-:Y:S01]  /*1a50*/  UMOV UR4, URZ ;  /* 0x0000003f00047c82 */ /* 0x000fe20008000000 */
[----:B------:R-:W-:Y:S01]  /*1a60*/  LEA.HI.X.SX32 R213, R21, UR7, 0x1, P2 ;  /* 0x0000000715d57c11 */ /* 0x000fe200090f0eff */
[----:B0-----:R-:W-:Y:S01]  /*1a70*/  IMAD R19, R19, R20, RZ ;  /* 0x0000001413137224 */ /* 0x001fe200078e02ff */
[----:B------:R-:W-:Y:S01]  /*1a80*/  LEA.HI.X.SX32 R151, R30, UR7, 0x1, P1 ;  /* 0x000000071e977c11 */ /* 0x000fe200088f0eff */
[-C--:B------:R-:W-:Y:S01]  /*1a90*/  IMAD R45, R45, R101.reuse, RZ ;  /* 0x000000652d2d7224 */ /* 0x080fe200078e02ff */
[----:B------:R-:W-:Y:S01]  /*1aa0*/  LEA R222, P0, R24, UR6, 0x1 ;  /* 0x0000000618de7c11 */ /* 0x000fe2000f8008ff */
        /* <DEDUP_REMOVED lines=13> */
[----:B------:R-:W-:Y:S01]  /*1b80*/  LEA.HI.X.SX32 R143, R24, UR7, 0x1, P0 ;  /* 0x00000007188f7c11 */ /* 0x000fe200080f0eff */
        /* <DEDUP_REMOVED lines=24> */
[----:B------:R-:W-:Y:S01]  /*1d10*/  UIADD3 UR6, UP0, UR18, 0x2, URZ ;  /* 0x0000000212067890 */ /* 0x000fe2000ff1e03f */
[----:B------:R-:W-:Y:S01]  /*1d20*/  LOP3.LUT R21, R99, 0x2, RZ, 0xfc, !PT ;  /* 0x0000000263157812 */ /* 0x000fe200078efcff */
[-C--:B------:R-:W-:Y:S01]  /*1d30*/  IMAD R71, R71, R101.reuse, RZ ;  /* 0x0000006547477224 */ /* 0x080fe200078e02ff */
[C---:B------:R-:W-:Y:S01]  /*1d40*/  LOP3.LUT R22, R99.reuse, 0x7e, RZ, 0xfc, !PT ;  /* 0x0000007e63167812 */ /* 0x040fe200078efcff */
[-C--:B------:R-:W-:Y:S01]  /*1d50*/  IMAD R72, R72, R101.reuse, RZ ;  /* 0x0000006548487224 */ /* 0x080fe200078e02ff */
        /* <DEDUP_REMOVED lines=22> */
[----:B------:R-:W-:Y:S01]  /*1ec0*/  UIADD3.X UR7, UR4, 0x40000040, URZ, UP0, !UPT ;  /* 0x4000004004077890 */ /* 0x000fe200087fe43f */
[-C--:B------:R-:W-:Y:S01]  /*1ed0*/  IMAD R77, R77, R101.reuse, RZ ;  /* 0x000000654d4d7224 */ /* 0x080fe200078e02ff */
[----:B------:R-:W-:Y:S01]  /*1ee0*/  LOP3.LUT R104, R106, 0x20, RZ, 0x3c, !PT ;  /* 0x000000206a687812 */ /* 0x000fe200078e3cff */
[-C--:B------:R-:W-:Y:S01]  /*1ef0*/  IMAD R78, R78, R101.reuse, RZ ;  /* 0x000000654e4e7224 */ /* 0x080fe200078e02ff */
[----:B------:R-:W-:Y:S01]  /*1f00*/  LOP3.LUT R105, R106, 0x40, RZ, 0x3c, !PT ;  /* 0x000000406a697812 */ /* 0x000fe200078e3cff */
[-C--:B------:R-:W-:Y:S01]  /*1f10*/  IMAD R79, R79, R101.reuse, RZ ;  /* 0x000000654f4f7224 */ /* 0x080fe200078e02ff */
[----:B------:R-:W-:Y:S01]  /*1f20*/  CS2R R24, SRZ ;  /* 0x0000000000187805 */ /* 0x000fe2000001ff00 */
        /* <DEDUP_REMOVED lines=15> */
[----:B------:R-:W-:Y:S01]  /*2020*/  LOP3.LUT R103, R103, 0x60, RZ, 0x3c, !PT ;  /* 0x0000006067677812 */ /* 0x000fe200078e3cff */
[-C--:B------:R-:W-:Y:S01]  /*2030*/  IMAD R88, R88, R101.reuse, RZ ;  /* 0x0000006558587224 */ /* 0x080fe200078e02ff */
[----:B------:R-:W-:Y:S01]  /*2040*/  LOP3.LUT R106, R106, 0x60, RZ, 0x3c, !PT ;  /* 0x000000606a6a7812 */ /* 0x000fe200078e3cff */
[-C--:B------:R-:W-:Y:S01]  /*2050*/  IMAD R89, R89, R101.reuse, RZ ;  /* 0x0000006559597224 */ /* 0x080fe200078e02ff */
[----:B------:R-:W-:Y:S01]  /*2060*/  UIADD3.64 UR22, UR6, 0x2, URZ ;  /* 0x0000000206167897 */ /* 0x000fe2000fffe03f */
        /* <DEDUP_REMOVED lines=10> */
[----:B------:R-:W-:-:S02]  /*2110*/  IMAD R95, R95, R101, RZ ;  /* 0x000000655f5f7224 */ /* 0x000fc400078e02ff */
[-C--:B------:R-:W-:Y:S02]  /*2120*/  IMAD R96, R96, R101.reuse, RZ ;  /* 0x0000006560607224 */ /* 0x080fe400078e02ff */
[-C--:B------:R-:W-:Y:S02]  /*2130*/  IMAD R97, R97, R101.reuse, RZ ;  /* 0x0000006561617224 */ /* 0x080fe400078e02ff */
[-C--:B------:R-:W-:Y:S02]  /*2140*/  IMAD R98, R98, R101.reuse, RZ ;  /* 0x0000006562627224 */ /* 0x080fe400078e02ff */
[-C--:B------:R-:W-:Y:S02]  /*2150*/  IMAD R99, R99, R101.reuse, RZ ;  /* 0x0000006563637224 */ /* 0x080fe400078e02ff */
[----:B------:R-:W-:Y:S02]  /*2160*/  IMAD R100, R100, R101, RZ ;  /* 0x0000006564647224 */ /* 0x000fe400078e02ff */
[----:B------:R-:W-:-:S02]  /*2170*/  IMAD.SHL.U32 R20, R20, 0x80, RZ ;  /* 0x0000008014147824 */ /* 0x000fc400078e00ff */
[----:B------:R-:W-:-:S07]  /*2180*/  IMAD.SHL.U32 R101, R101, 0x80, RZ ;  /* 0x0000008065657824 */ /* 0x000fce00078e00ff */
.L_x_1:
[----:B------:R-:W-:Y:S01]  /*2190*/  SHF.R.U32.HI R130, RZ, 0x7, R18 ;  /* 0x00000007ff827819 */ /* 0x000fe20000011612 */
[----:B------:R-:W-:Y:S01]  /*21a0*/  IMAD.WIDE R110, R99, 0x2, R114 ;  /* 0x00000002636e7825 */ /* 0x000fe200078e0272 */
[----:B------:R-:W-:Y:S02]  /*21b0*/  LOP3.LUT R109, R18, 0x7f, RZ, 0xc0, !PT ;  /* 0x0000007f126d7812 */ /* 0x000fe400078ec0ff */
[----:B------:R-:W-:Y:S02]  /*21c0*/  SGXT.U32 R130, R130, 0x1 ;  /* 0x000000018282781a */ /* 0x000fe40000000000 */
[----:B------:R-:W-:Y:S02]  /*21d0*/  ISETP.GE.AND P0, PT, R109, UR13, PT ;  /* 0x0000000d6d007c0c */ /* 0x000fe4000bf06270 */
[C---:B------:R-:W-:Y:S02]  /*21e0*/  LOP3.LUT R108, R130.reuse, 0x2, RZ, 0xfc, !PT ;  /* 0x00000002826c7812 */ /* 0x040fe400078efcff */
[----:B------:R-:W-:-:S02]  /*21f0*/  ISETP.GE.AND P1, PT, R130, UR13, PT ;  /* 0x0000000d82007c0c */ /* 0x000fc4000bf26270 */
[----:B------:R-:W-:Y:S02]  /*2200*/  ISETP.GE.AND P2, PT, R108, UR13, PT ;  /* 0x0000000d6c007c0c */ /* 0x000fe4000bf46270 */
[C---:B------:R-:W-:Y:S02]  /*2210*/  LOP3.LUT R108, R130.reuse, 0x4, RZ, 0xfc, !PT ;  /* 0x00000004826c7812 */ /* 0x040fe400078efcff */
[----:B------:R-:W-:Y:S02]  /*2220*/  LOP3.LUT R109, R130, 0x6, RZ, 0xfc, !PT ;  /* 0x00000006826d7812 */ /* 0x000fe400078efcff */
[----:B------:R-:W-:Y:S02]  /*2230*/  ISETP.GE.AND P4, PT, R108, UR13, PT ;  /* 0x0000000d6c007c0c */ /* 0x000fe4000bf86270 */
[----:B------:R-:W-:Y:S02]  /*2240*/  PRMT R107, RZ, 0x7610, R107 ;  /* 0x00007610ff6b7816 */ /* 0x000fe4000000006b */
[----:B------:R-:W-:-:S02]  /*2250*/  ISETP.GE.AND P3, PT, R109, UR13, PT ;  /* 0x0000000d6d007c0c */ /* 0x000fc4000bf66270 */
[C---:B------:R-:W-:Y:S02]  /*2260*/  LOP3.LUT R112, R130.reuse, 0x8, RZ, 0xfc, !PT ;  /* 0x0000000882707812 */ /* 0x040fe400078efcff */
[----:B------:R-:W-:Y:S01]  /*2270*/  LOP3.LUT R113, R130, 0xa, RZ, 0xfc, !PT ;  /* 0x0000000a82717812 */ /* 0x000fe200078efcff */
[----:B------:R0:W2:Y:S01]  /*2280*/  @!P1 LDG.E.U16 R107, desc[UR14][R110.64] ;  /* 0x0000000e6e6b9981 */ /* 0x0000a2000c1e1500 */
[----:B------:R-:W-:Y:S01]  /*2290*/  PRMT R108, RZ, 0x7610, R108 ;  /* 0x00007610ff6c7816 */ /* 0x000fe2000000006c */
[----:B------:R-:W-:Y:S01]  /*22a0*/  IMAD.WIDE R120, R21, 0x2, R114 ;  /* 0x0000000215787825 */ /* 0x000fe200078e0272 */
[----:B------:R-:W-:Y:S02]  /*22b0*/  PRMT R109, RZ, 0x7610, R109 ;  /* 0x00007610ff6d7816 */ /* 0x000fe4000000006d */
[----:B------:R-:W-:Y:S01]  /*22c0*/  ISETP.GE.AND P1, PT, R112, UR13, PT ;  /* 0x0000000d70007c0c */ /* 0x000fe2000bf26270 */
[--C-:B------:R-:W-:Y:S01]  /*22d0*/  IMAD.WIDE R122, R100, 0x2, R114.reuse ;  /* 0x00000002647a7825 */ /* 0x100fe200078e0272 */
[----:B------:R-:W-:Y:S01]  /*22e0*/  ISETP.GE.AND P5, PT, R113, UR13, PT ;  /* 0x0000000d71007c0c */ /* 0x000fe2000bfa6270 */
[----:B------:R-:W3:Y:S01]  /*22f0*/  @!P2 LDG.E.U16 R108, desc[UR14][R120.64] ;  /* 0x0000000e786ca981 */ /* 0x000ee2000c1e1500 */
[----:B------:R-:W-:Y:S01]  /*2300*/  LOP3.LUT R112, R130, 0xe, RZ, 0xfc, !PT ;  /* 0x0000000e82707812 */ /* 0x000fe200078efcff */
[----:B------:R-:W-:Y:S01]  /*2310*/  IMAD.WIDE R124, R98, 0x2, R114 ;  /* 0x00000002627c7825 */ /* 0x000fe200078e0272 */
[----:B0-----:R-:W-:Y:S01]  /*2320*/  PRMT R110, RZ, 0x7610, R110 ;  /* 0x00007610ff6e7816 */ /* 0x001fe2000000006e */
[----:B------:R0:W4:Y:S01]  /*2330*/  @!P4 LDG.E.U16 R109, desc[UR14][R122.64] ;  /* 0x0000000e7a6dc981 */ /* 0x000122000c1e1500 */
[----:B------:R-:W-:-:S02]  /*2340*/  LOP3.LUT R111, R130, 0xc, RZ, 0xfc, !PT ;  /* 0x0000000c826f7812 */ /* 0x000fc400078efcff */
[----:B------:R-:W-:Y:S02]  /*2350*/  LOP3.LUT R113, R130, 0x10, RZ, 0xfc, !PT ;  /* 0x0000001082717812 */ /* 0x000fe400078efcff */
[----:B------:R-:W-:Y:S01]  /*2360*/  ISETP.GE.AND P2, PT, R111, UR13, PT ;  /* 0x0000000d6f007c0c */ /* 0x000fe2000bf46270 */
[----:B------:R-:W5:Y:S01]  /*2370*/  @!P3 LDG.E.U16 R110, desc[UR14][R124.64] ;  /* 0x0000000e7c6eb981 */ /* 0x000f62000c1e1500 */
[----:B------:R-:W-:Y:S01]  /*2380*/  ISETP.GE.AND P4, PT, R112, UR13, PT ;  /* 0x0000000d70007c0c */ /* 0x000fe2000bf86270 */
[----:B------:R-:W-:Y:S01]  /*2390*/  IMAD.WIDE R116, R97, 0x2, R114 ;  /* 0x0000000261747825 */ /* 0x000fe200078e0272 */
[----:B------:R-:W-:Y:S02]  /*23a0*/  PRMT R111, RZ, 0x7610, R111 ;  /* 0x00007610ff6f7816 */ /* 0x000fe4000000006f */
[----:B------:R-:W-:Y:S01]  /*23b0*/  PRMT R112, RZ, 0x7610, R112 ;  /* 0x00007610ff707816 */ /* 0x000fe20000000070 */
[----:B------:R-:W-:Y:S01]  /*23c0*/  IMAD.WIDE R118, R96, 0x2, R114 ;  /* 0x0000000260767825 */ /* 0x000fe200078e0272 */
[----:B------:R-:W-:-:S02]  /*23d0*/  ISETP.GE.AND P3, PT, R113, UR13, PT ;  /* 0x0000000d71007c0c */ /* 0x000fc4000bf66270 */
[C---:B------:R-:W-:Y:S01]  /*23e0*/  LOP3.LUT R131, R130.reuse, 0x12, RZ, 0xfc, !PT ;  /* 0x0000001282837812 */ /* 0x040fe200078efcff */
[----:B------:R1:W3:Y:S01]  /*23f0*/  @!P1 LDG.E.U16 R111, desc[UR14][R116.64] ;  /* 0x0000000e746f9981 */ /* 0x0002e2000c1e1500 */
[----:B------:R-:W-:Y:S01]  /*2400*/  LOP3.LUT R113, R130, 0x14, RZ, 0xfc, !PT ;  /* 0x0000001482717812 */ /* 0x000fe200078efcff */
[----:B0-----:R-:W-:Y:S01]  /*2410*/  IMAD.WIDE R122, R94, 0x2, R114 ;  /* 0x000000025e7a7825 */ /* 0x001fe200078e0272 */
[----:B------:R-:W-:Y:S01]  /*2420*/  ISETP.GE.AND P1, PT, R131, UR13, PT ;  /* 0x0000000d83007c0c */ /* 0x000fe2000bf26270 */
[----:B------:R0:W4:Y:S01]  /*2430*/  @!P5 LDG.E.U16 R112, desc[UR14][R118.64] ;  /* 0x0000000e7670d981 */ /* 0x000122000c1e1500 */
[----:B------:R-:W-:Y:S02]  /*2440*/  ISETP.GE.AND P5, PT, R113, UR13, PT ;  /* 0x0000000d71007c0c */ /* 0x000fe4000bfa6270 */
[----:B------:R-:W-:Y:S01]  /*2450*/  PRMT R156, RZ, 0x7610, R156 ;  /* 0x00007610ff9c7816 */ /* 0x000fe2000000009c */
[----:B------:R-:W-:Y:S01]  /*2460*/  IMAD.WIDE R120, R95, 0x2, R114 ;  /* 0x000000025f787825 */ /* 0x000fe200078e0272 */
[----:B------:R-:W-:-:S02]  /*2470*/  PRMT R113, RZ, 0x7610, R113 ;  /* 0x00007610ff717816 */ /* 0x000fc40000000071 */
[C---:B-1----:R-:W-:Y:S02]  /*2480*/  LOP3.LUT R116, R130.reuse, 0x18, RZ, 0xfc, !PT ;  /* 0x0000001882747812 */ /* 0x042fe400078efcff */
[----:B------:R-:W-:Y:S01]  /*2490*/  LOP3.LUT R131, R130, 0x16, RZ, 0xfc, !PT ;  /* 0x0000001682837812 */ /* 0x000fe200078efcff */
[----:B------:R-:W5:Y:S01]  /*24a0*/  @!P4 LDG.E.U16 R156, desc[UR14][R122.64] ;  /* 0x0000000e7a9cc981 */ /* 0x000f62000c1e1500 */
[----:B------:R-:W-:Y:S01]  /*24b0*/  PRMT R157, RZ, 0x7610, R157 ;  /* 0x00007610ff9d7816 */ /* 0x000fe2000000009d */
[----:B------:R-:W-:Y:S01]  /*24c0*/  IMAD.WIDE R124, R93, 0x2, R114 ;  /* 0x000000025d7c7825 */ /* 0x000fe200078e0272 */
[----:B------:R-:W-:Y:S01]  /*24d0*/  ISETP.GE.AND P4, PT, R116, UR13, PT ;  /* 0x0000000d74007c0c */ /* 0x000fe2000bf86270 */
[----:B------:R1:W5:Y:S01]  /*24e0*/  @!P2 LDG.E.U16 R113, desc[UR14][R120.64] ;  /* 0x0000000e7871a981 */ /* 0x000362000c1e1500 */
[----:B------:R-:W-:Y:S01]  /*24f0*/  PRMT R158, RZ, 0x7610, R158 ;  /* 0x00007610ff9e7816 */ /* 0x000fe2000000009e */
[----:B------:R-:W-:Y:S01]  /*2500*/  IMAD.WIDE R116, R92, 0x2, R114 ;  /* 0x000000025c747825 */ /* 0x000fe200078e0272 */
[----:B------:R-:W-:Y:S01]  /*2510*/  ISETP.GE.AND P2, PT, R131, UR13, PT ;  /* 0x0000000d83007c0c */ /* 0x000fe2000bf46270 */
[----:B------:R-:W4:Y:S01]  /*2520*/  @!P3 LDG.E.U16 R157, desc[UR14][R124.64] ;  /* 0x0000000e7c9db981 */ /* 0x000f22000c1e1500 */
[----:B------:R-:W-:Y:S01]  /*2530*/  PRMT R159, RZ, 0x7610, R159 ;  /* 0x00007610ff9f7816 */ /* 0x000fe2000000009f */
[----:B0-----:R-:W-:Y:S01]  /*2540*/  IMAD.WIDE R118, R91, 0x2, R114 ;  /* 0x000000025b767825 */ /* 0x001fe200078e0272 */
[C---:B------:R-:W-:Y:S01]  /*2550*/  LOP3.LUT R131, R130.reuse, 0x1a, RZ, 0xfc, !PT ;  /* 0x0000001a82837812 */ /* 0x040fe200078efcff */
[----:B------:R0:W5:Y:S01]  /*2560*/  @!P1 LDG.E.U16 R158, desc[UR14][R116.64] ;  /* 0x0000000e749e9981 */ /* 0x000162000c1e1500 */
[----:B------:R-:W-:-:S02]  /*2570*/  LOP3.LUT R160, R130, 0x1c, RZ, 0xfc, !PT ;  /* 0x0000001c82a07812 */ /* 0x000fc400078efcff */
[----:B-1----:R-:W-:Y:S01]  /*2580*/  LOP3.LUT R120, R130, 0x1e, RZ, 0xfc, !PT ;  /* 0x0000001e82787812 */ /* 0x002fe200078efcff */
[----:B------:R1:W5:Y:S01]  /*2590*/  @!P5 LDG.E.U16 R159, desc[UR14][R118.64] ;  /* 0x0000000e769fd981 */ /* 0x000362000c1e1500 */
[----:B------:R-:W-:Y:S01]  /*25a0*/  ISETP.GE.AND P3, PT, R131, UR13, PT ;  /* 0x0000000d83007c0c */ /* 0x000fe2000bf66270 */
[----:B------:R-:W-:Y:S01]  /*25b0*/  IMAD.WIDE R122, R89, 0x2, R114 ;  /* 0x00000002597a7825 */ /* 0x000fe200078e0272 */
[----:B------:R-:W-:Y:S02]  /*25c0*/  ISETP.GE.AND P1, PT, R160, UR13, PT ;  /* 0x0000000da0007c0c */ /* 0x000fe4000bf26270 */
[----:B------:R-:W-:Y:S02]  /*25d0*/  PRMT R161, RZ, 0x7610, R161 ;  /* 0x00007610ffa17816 */ /* 0x000fe400000000a1 */
[----:B------:R-:W-:Y:S01]  /*25e0*/  ISETP.GE.AND P5, PT, R120, UR13, PT ;  /* 0x0000000d78007c0c */ /* 0x000fe2000bfa6270 */
[----:B------:R-:W-:Y:S01]  /*25f0*/  IMAD.WIDE R120, R90, 0x2, R114 ;  /* 0x000000025a787825 */ /* 0x000fe200078e0272 */
[----:B------:R-:W-:-:S02]  /*2600*/  PRMT R160, RZ, 0x7610, R160 ;  /* 0x00007610ffa07816 */ /* 0x000fc400000000a0 */
[C---:B0-----:R-:W-:Y:S01]  /*2610*/  LOP3.LUT R116, R130.reuse, 0x22, RZ, 0xfc, !PT ;  /* 0x0000002282747812 */ /* 0x041fe200078efcff */
[----:B------:R-:W5:Y:S01]  /*2620*/  @!P4 LDG.E.U16 R161, desc[UR14][R122.64] ;  /* 0x0000000e7aa1c981 */ /* 0x000f62000c1e1500 */
[----:B------:R-:W-:Y:S01]  /*2630*/  LOP3.LUT R131, R130, 0x20, RZ, 0xfc, !PT ;  /* 0x0000002082837812 */ /* 0x000fe200078efcff */
[----:B------:R-:W-:Y:S01]  /*2640*/  IMAD.WIDE R124, R88, 0x2, R114 ;  /* 0x00000002587c7825 */ /* 0x000fe200078e0272 */
[----:B------:R-:W-:Y:S01]  /*2650*/  PRMT R162, RZ, 0x7610, R162 ;  /* 0x00007610ffa27816 */ /* 0x000fe200000000a2 */
[----:B------:R0:W5:Y:S01]  /*2660*/  @!P2 LDG.E.U16 R160, desc[UR14][R120.64] ;  /* 0x0000000e78a0a981 */ /* 0x000162000c1e1500 */
[----:B------:R-:W-:Y:S01]  /*2670*/  ISETP.GE.AND P4, PT, R116, UR13, PT ;  /* 0x0000000d74007c0c */ /* 0x000fe2000bf86270 */
[----:B------:R-:W-:Y:S01]  /*2680*/  IMAD.WIDE R116, R87, 0x2, R114 ;  /* 0x0000000257747825 */ /* 0x000fe200078e0272 */
[----:B------:R-:W-:Y:S02]  /*2690*/  PRMT R163, RZ, 0x7610, R163 ;  /* 0x00007610ffa37816 */ /* 0x000fe400000000a3 */
[----:B------:R-:W-:Y:S01]  /*26a0*/  ISETP.GE.AND P2, PT, R131, UR13, PT ;  /* 0x0000000d83007c0c */ /* 0x000fe2000bf46270 */
[----:B-1----:R-:W-:Y:S01]  /*26b0*/  IMAD.WIDE R118, R86, 0x2, R114 ;  /* 0x0000000256767825 */ /* 0x002fe200078e0272 */
[----:B------:R-:W-:Y:S01]  /*26c0*/  PRMT R164, RZ, 0x7610, R164 ;  /* 0x00007610ffa47816 */ /* 0x000fe200000000a4 */
[----:B------:R1:W5:Y:S01]  /*26d0*/  @!P3 LDG.E.U16 R162, desc[UR14][R124.64] ;  /* 0x0000000e7ca2b981 */ /* 0x000362000c1e1500 */
[----:B------:R-:W-:-:S02]  /*26e0*/  LOP3.LUT R131, R130, 0x24, RZ, 0xfc, !PT ;  /* 0x0000002482837812 */ /* 0x000fc400078efcff */
[C---:B------:R-:W-:Y:S01]  /*26f0*/  LOP3.LUT R165, R130.reuse, 0x26, RZ, 0xfc, !PT ;  /* 0x0000002682a57812 */ /* 0x040fe200078efcff */
[----:B------:R1:W5:Y:S01]  /*2700*/  @!P1 LDG.E.U16 R163, desc[UR14][R116.64] ;  /* 0x0000000e74a39981 */ /* 0x000362000c1e1500 */
[----:B0-----:R-:W-:Y:S02]  /*2710*/  LOP3.LUT R120, R130, 0x28, RZ, 0xfc, !PT ;  /* 0x0000002882787812 */ /* 0x001fe400078efcff */
[----:B------:R-:W-:Y:S01]  /*2720*/  ISETP.GE.AND P3, PT, R131, UR13, PT ;  /* 0x0000000d83007c0c */ /* 0x000fe2000bf66270 */
[----:B------:R-:W5:Y:S01]  /*2730*/  @!P5 LDG.E.U16 R164, desc[UR14][R118.64] ;  /* 0x0000000e76a4d981 */ /* 0x000f62000c1e1500 */
[----:B------:R-:W-:Y:S02]  /*2740*/  ISETP.GE.AND P1, PT, R165, UR13, PT ;  /* 0x0000000da5007c0c */ /* 0x000fe4000bf26270 */
[----:B------:R-:W-:Y:S01]  /*2750*/  ISETP.GE.AND P5, PT, R120, UR13, PT ;  /* 0x0000000d78007c0c */ /* 0x000fe2000bfa6270 */
[----:B------:R-:W-:Y:S01]  /*2760*/  IMAD.WIDE R120, R85, 0x2, R114 ;  /* 0x0000000255787825 */ /* 0x000fe200078e0272 */
[----:B------:R-:W-:-:S02]  /*2770*/  PRMT R165, RZ, 0x7610, R165 ;  /* 0x00007610ffa57816 */ /* 0x000fc400000000a5 */
[----:B------:R-:W-:Y:S01]  /*2780*/  PRMT R166, RZ, 0x7610, R166 ;  /* 0x00007610ffa67816 */ /* 0x000fe200000000a6 */
[----:B------:R-:W-:Y:S01]  /*2790*/  IMAD.WIDE R122, R84, 0x2, R114 ;  /* 0x00000002547a7825 */ /* 0x000fe200078e0272 */
[C---:B------:R-:W-:Y:S02]  /*27a0*/  LOP3.LUT R131, R130.reuse, 0x54, RZ, 0xfc, !PT ;  /* 0x0000005482837812 */ /* 0x040fe400078efcff */
[----:B------:R-:W-:Y:S01]  /*27b0*/  PRMT R167, RZ, 0x7610, R167 ;  /* 0x00007610ffa77816 */ /* 0x000fe200000000a7 */
[--C-:B-1----:R-:W-:Y:S01]  /*27c0*/  IMAD.WIDE R124, R83, 0x2, R114.reuse ;  /* 0x00000002537c7825 */ /* 0x102fe200078e0272 */
[C---:B------:R-:W-:Y:S01]  /*27d0*/  LOP3.LUT R116, R130.reuse, 0x2a, RZ, 0xfc, !PT ;  /* 0x0000002a82747812 */ /* 0x040fe200078efcff */
[----:B------:R0:W5:Y:S01]  /*27e0*/  @!P2 LDG.E.U16 R165, desc[UR14][R120.64] ;  /* 0x0000000e78a5a981 */ /* 0x000162000c1e1500 */
[----:B------:R-:W-:Y:S02]  /*27f0*/  ISETP.GE.AND P2, PT, R131, UR13, PT ;  /* 0x0000000d83007c0c */ /* 0x000fe4000bf46270 */
[----:B------:R-:W-:Y:S01]  /*2800*/  LOP3.LUT R131, R130, 0x2c, RZ, 0xfc, !PT ;  /* 0x0000002c82837812 */ /* 0x000fe200078efcff */
[----:B------:R1:W5:Y:S01]  /*2810*/  @!P4 LDG.E.U16 R166, desc[UR14][R122.64] ;  /* 0x0000000e7aa6c981 */ /* 0x000362000c1e1500 */
[----:B------:R-:W-:Y:S01]  /*2820*/  ISETP.GE.AND P4, PT, R116, UR13, PT ;  /* 0x0000000d74007c0c */ /* 0x000fe2000bf86270 */
[----:B------:R-:W-:Y:S01]  /*2830*/  IMAD.WIDE R116, R82, 0x2, R114 ;  /* 0x0000000252747825 */ /* 0x000fe200078e0272 */
[----:B------:R-:W-:Y:S01]  /*2840*/  PRMT R168, RZ, 0x7610, R168 ;  /* 0x00007610ffa87816 */ /* 0x000fe200000000a8 */
[----:B------:R1:W5:Y:S01]  /*2850*/  @!P3 LDG.E.U16 R167, desc[UR14][R124.64] ;  /* 0x0000000e7ca7b981 */ /* 0x000362000c1e1500 */
[----:B------:R-:W-:-:S02]  /*2860*/  ISETP.GE.AND P3, PT, R131, UR13, PT ;  /* 0x0000000d83007c0c */ /* 0x000fc4000bf66270 */
[C---:B------:R-:W-:Y:S02]  /*2870*/  LOP3.LUT R170, R130.reuse, 0x2e, RZ, 0xfc, !PT ;  /* 0x0000002e82aa7812 */ /* 0x040fe400078efcff */
[----:B0-----:R-:W-:Y:S01]  /*2880*/  LOP3.LUT R120, R130, 0x30, RZ, 0xfc, !PT ;  /* 0x0000003082787812 */ /* 0x001fe200078efcff */
[----:B------:R0:W5:Y:S01]  /*2890*/  @!P1 LDG.E.U16 R168, desc[UR14][R116.64] ;  /* 0x0000000e74a89981 */ /* 0x000162000c1e1500 */
[----:B------:R-:W-:Y:S02]  /*28a0*/  ISETP.GE.AND P1, PT, R170, UR13, PT ;  /* 0x0000000daa007c0c */ /* 0x000fe4000bf26270 */
[----:B------:R-:W-:Y:S01]  /*28b0*/  ISETP.GE.AND P6, PT, R120, UR13, PT ;  /* 0x0000000d78007c0c */ /* 0x000fe2000bfc6270 */
[----:B------:R-:W-:Y:S01]  /*28c0*/  IMAD.WIDE R120, R80, 0x2, R114 ;  /* 0x0000000250787825 */ /* 0x000fe200078e0272 */
[----:B------:R-:W-:Y:S02]  /*28d0*/  PRMT R170, RZ, 0x7610, R170 ;  /* 0x00007610ffaa7816 */ /* 0x000fe400000000aa */
[----:B------:R-:W-:Y:S01]  /*28e0*/  PRMT R169, RZ, 0x7610, R169 ;  /* 0x00007610ffa97816 */ /* 0x000fe200000000a9 */
[----:B------:R-:W-:Y:S01]  /*28f0*/  IMAD.WIDE R118, R81, 0x2, R114 ;  /* 0x0000000251767825 */ /* 0x000fe200078e0272 */
[----:B------:R-:W-:-:S02]  /*2900*/  PRMT R171, RZ, 0x7610, R171 ;  /* 0x00007610ffab7816 */ /* 0x000fc400000000ab */
[C---:B-1----:R-:W-:Y:S01]  /*2910*/  LOP3.LUT R123, R130.reuse, 0x34, RZ, 0xfc, !PT ;  /* 0x00000034827b7812 */ /* 0x042fe200078efcff */
[----:B------:R-:W-:Y:S01]  /*2920*/  IMAD.WIDE R124, R79, 0x2, R114 ;  /* 0x000000024f7c7825 */ /* 0x000fe200078e0272 */
[C---:B------:R-:W-:Y:S01]  /*2930*/  LOP3.LUT R122, R130.reuse, 0x32, RZ, 0xfc, !PT ;  /* 0x00000032827a7812 */ /* 0x040fe200078efcff */
[----:B------:R-:W5:Y:S01]  /*2940*/  @!P4 LDG.E.U16 R170, desc[UR14][R120.64] ;  /* 0x0000000e78aac981 */ /* 0x000f62000c1e1500 */
[----:B0-----:R-:W-:Y:S02]  /*2950*/  LOP3.LUT R116, R130, 0x36, RZ, 0xfc, !PT ;  /* 0x0000003682747812 */ /* 0x001fe400078efcff */
[----:B------:R-:W-:Y:S01]  /*2960*/  ISETP.GE.AND P4, PT, R123, UR13, PT ;  /* 0x0000000d7b007c0c */ /* 0x000fe2000bf86270 */
[----:B------:R0:W5:Y:S01]  /*2970*/  @!P5 LDG.E.U16 R169, desc[UR14][R118.64] ;  /* 0x0000000e76a9d981 */ /* 0x000162000c1e1500 */
[----:B------:R-:W-:Y:S02]  /*2980*/  PRMT R173, RZ, 0x7610, R173 ;  /* 0x00007610ffad7816 */ /* 0x000fe400000000ad */
[----:B------:R-:W-:Y:S01]  /*2990*/  ISETP.GE.AND P5, PT, R122, UR13, PT ;  /* 0x0000000d7a007c0c */ /* 0x000fe2000bfa6270 */
[----:B------:R1:W5:Y:S01]  /*29a0*/  @!P3 LDG.E.U16 R171, desc[UR14][R124.64] ;  /* 0x0000000e7cabb981 */ /* 0x000362000c1e1500 */
[----:B------:R-:W-:Y:S01]  /*29b0*/  ISETP.GE.AND P3, PT, R116, UR13, PT ;  /* 0x0000000d74007c0c */ /* 0x000fe2000bf66270 */
[----:B------:R-:W-:Y:S01]  /*29c0*/  IMAD.WIDE R116, R78, 0x2, R114 ;  /* 0x000000024e747825 */ /* 0x000fe200078e0272 */
[----:B------:R-:W-:-:S03]  /*29d0*/  PRMT R172, RZ, 0x7610, R172 ;  /* 0x00007610ffac7816 */ /* 0x000fc600000000ac */
[----:B0-----:R-:W-:Y:S01]  /*29e0*/  IMAD.WIDE R118, R77, 0x2, R114 ;  /* 0x000000024d767825 */ /* 0x001fe200078e0272 */
[C---:B------:R-:W-:Y:S02]  /*29f0*/  LOP3.LUT R120, R130.reuse, 0x3a, RZ, 0xfc, !PT ;  /* 0x0000003a82787812 */ /* 0x040fe400078efcff */
[----:B------:R-:W-:Y:S01]  /*2a00*/  LOP3.LUT R131, R130, 0x38, RZ, 0xfc, !PT ;  /* 0x0000003882837812 */ /* 0x000fe200078efcff */
[----:B------:R0:W5:Y:S01]  /*2a10*/  @!P1 LDG.E.U16 R172, desc[UR14][R116.64] ;  /* 0x0000000e74ac9981 */ /* 0x000162000c1e1500 */
[----:B------:R-:W-:-:S03]  /*2a20*/  PRMT R175, RZ, 0x7610, R175 ;  /* 0x00007610ffaf7816 */ /* 0x000fc600000000af */
[----:B------:R0:W5:Y:S01]  /*2a30*/  @!P6 LDG.E.U16 R173, desc[UR14][R118.64] ;  /* 0x0000000e76ade981 */ /* 0x000162000c1e1500 */
[----:B------:R-:W-:Y:S01]  /*2a40*/  ISETP.GE.AND P6, PT, R120, UR13, PT ;  /* 0x0000000d78007c0c */ /* 0x000fe2000bfc6270 */
[----:B------:R-:W-:Y:S01]  /*2a50*/  IMAD.WIDE R120, R75, 0x2, R114 ;  /* 0x000000024b787825 */ /* 0x000fe200078e0272 */
[----:B------:R-:W-:Y:S02]  /*2a60*/  PRMT R174, RZ, 0x7610, R174 ;  /* 0x00007610ffae7816 */ /* 0x000fe400000000ae */
[----:B------:R-:W-:Y:S01]  /*2a70*/  ISETP.GE.AND P1, PT, R131, UR13, PT ;  /* 0x0000000d83007c0c */ /* 0x000fe2000bf26270 */
[----:B------:R-:W-:Y:S01]  /*2a80*/  IMAD.WIDE R122, R76, 0x2, R114 ;  /* 0x000000024c7a7825 */ /* 0x000fe200078e0272 */
[----:B------:R-:W-:Y:S01]  /*2a90*/  PRMT R176, RZ, 0x7610, R176 ;  /* 0x00007610ffb07816 */ /* 0x000fe200000000b0 */
[----:B------:R0:W5:Y:S01]  /*2aa0*/  @!P4 LDG.E.U16 R175, desc[UR14][R120.64] ;  /* 0x0000000e78afc981 */ /* 0x000162000c1e1500 */
[----:B------:R-:W-:Y:S01]  /*2ab0*/  LOP3.LUT R177, R130, 0x3e, RZ, 0xfc, !PT ;  /* 0x0000003e82b17812 */ /* 0x000fe200078efcff */
[--C-:B-1----:R-:W-:Y:S01]  /*2ac0*/  IMAD.WIDE R124, R74, 0x2, R114.reuse ;  /* 0x000000024a7c7825 */ /* 0x102fe200078e0272 */
[C---:B------:R-:W-:Y:S01]  /*2ad0*/  LOP3.LUT R131, R130.reuse, 0x3c, RZ, 0xfc, !PT ;  /* 0x0000003c82837812 */ /* 0x040fe200078efcff */
[----:B------:R1:W5:Y:S01]  /*2ae0*/  @!P5 LDG.E.U16 R174, desc[UR14][R122.64] ;  /* 0x0000000e7aaed981 */ /* 0x000362000c1e1500 */
[----:B0-----:R-:W-:Y:S01]  /*2af0*/  LOP3.LUT R116, R130, 0x40, RZ, 0xfc, !PT ;  /* 0x0000004082747812 */ /* 0x001fe200078efcff */
[----:B------:R-:W-:Y:S01]  /*2b00*/  IMAD.WIDE R118, R72, 0x2, R114 ;  /* 0x0000000248767825 */ /* 0x000fe200078e0272 */
[----:B------:R-:W-:Y:S01]  /*2b10*/  ISETP.GE.AND P4, PT, R177, UR13, PT ;  /* 0x0000000db1007c0c */ /* 0x000fe2000bf86270 */
[----:B------:R0:W5:Y:S01]  /*2b20*/  @!P3 LDG.E.U16 R176, desc[UR14][R124.64] ;  /* 0x0000000e7cb0b981 */ /* 0x000162000c1e1500 */
[----:B------:R-:W-:-:S02]  /*2b30*/  PRMT R178, RZ, 0x7610, R178 ;  /* 0x00007610ffb27816 */ /* 0x000fc400000000b2 */
[----:B------:R-:W-:Y:S02]  /*2b40*/  ISETP.GE.AND P5, PT, R131, UR13, PT ;  /* 0x0000000d83007c0c */ /* 0x000fe4000bfa6270 */
[----:B------:R-:W-:Y:S01]  /*2b50*/  ISETP.GE.AND P3, PT, R116, UR13, PT ;  /* 0x0000000d74007c0c */ /* 0x000fe2000bf66270 */
[----:B------:R-:W-:Y:S01]  /*2b60*/  IMAD.WIDE R116, R73, 0x2, R114 ;  /* 0x0000000249747825 */ /* 0x000fe200078e0272 */
[----:B------:R-:W-:Y:S01]  /*2b70*/  PRMT R177, RZ, 0x7610, R177 ;  /* 0x00007610ffb17816 */ /* 0x000fe200000000b1 */
[----:B------:R-:W5:Y:S01]  /*2b80*/  @!P6 LDG.E.U16 R178, desc[UR14][R118.64] ;  /* 0x0000000e76b2e981 */ /* 0x000f62000c1e1500 */
[C---:B------:R-:W-:Y:S02]  /*2b90*/  LOP3.LUT R120, R130.reuse, 0x44, RZ, 0xfc, !PT ;  /* 0x0000004482787812 */ /* 0x040fe400078efcff */
[----:B------:R-:W-:Y:S02]  /*2ba0*/  LOP3.LUT R131, R130, 0x42, RZ, 0xfc, !PT ;  /* 0x0000004282837812 */ /* 0x000fe400078efcff */
[----:B------:R0:W5:Y:S01]  /*2bb0*/  @!P1 LDG.E.U16 R177, desc[UR14][R116.64] ;  /* 0x0000000e74b19981 */ /* 0x000162000c1e1500 */
[----:B------:R-:W-:Y:S01]  /*2bc0*/  ISETP.GE.AND P6, PT, R120, UR13, PT ;  /* 0x0000000d78007c0c */ /* 0x000fe2000bfc6270 */
[----:B------:R-:W-:Y:S01]  /*2bd0*/  IMAD.WIDE R120, R70, 0x2, R114 ;  /* 0x0000000246787825 */ /* 0x000fe200078e0272 */
[----:B------:R-:W-:-:S02]  /*2be0*/  PRMT R180, RZ, 0x7610, R180 ;  /* 0x00007610ffb47816 */ /* 0x000fc400000000b4 */
[----:B------:R-:W-:Y:S01]  /*2bf0*/  PRMT R179, RZ, 0x7610, R179 ;  /* 0x00007610ffb37816 */ /* 0x000fe200000000b3 */
[----:B-1----:R-:W-:Y:S01]  /*2c00*/  IMAD.WIDE R122, R71, 0x2, R114 ;  /* 0x00000002477a7825 */ /* 0x002fe200078e0272 */
[----:B------:R-:W-:Y:S02]  /*2c10*/  ISETP.GE.AND P1, PT, R131, UR13, PT ;  /* 0x0000000d83007c0c */ /* 0x000fe4000bf26270 */
[----:B------:R-:W-:Y:S01]  /*2c20*/  PRMT R181, RZ, 0x7610, R181 ;  /* 0x00007610ffb57816 */ /* 0x000fe200000000b5 */
[--C-:B0-----:R-:W-:Y:S01]  /*2c30*/  IMAD.WIDE R124, R69, 0x2, R114.reuse ;  /* 0x00000002457c7825 */ /* 0x101fe200078e0272 */
[C---:B------:R-:W-:Y:S01]  /*2c40*/  LOP3.LUT R182, R130.reuse, 0x48, RZ, 0xfc, !PT ;  /* 0x0000004882b67812 */ /* 0x040fe200078efcff */
[----:B------:R0:W5:Y:S01]  /*2c50*/  @!P4 LDG.E.U16 R180, desc[UR14][R120.64] ;  /* 0x0000000e78b4c981 */ /* 0x000162000c1e1500 */
[C---:B------:R-:W-:Y:S02]  /*2c60*/  LOP3.LUT R131, R130.reuse, 0x46, RZ, 0xfc, !PT ;  /* 0x0000004682837812 */ /* 0x040fe400078efcff */
[----:B------:R-:W-:Y:S01]  /*2c70*/  LOP3.LUT R116, R130, 0x4a, RZ, 0xfc, !PT ;  /* 0x0000004a82747812 */ /* 0x000fe200078efcff */
[----:B------:R1:W5:Y:S01]  /*2c80*/  @!P5 LDG.E.U16 R179, desc[UR14][R122.64] ;  /* 0x0000000e7ab3d981 */ /* 0x000362000c1e1500 */
[----:B------:R-:W-:Y:S01]  /*2c90*/  ISETP.GE.AND P4, PT, R182, UR13, PT ;  /* 0x0000000db6007c0c */ /* 0x000fe2000bf86270 */
[----:B------:R-:W-:Y:S01]  /*2ca0*/  IMAD.WIDE R118, R67, 0x2, R114 ;  /* 0x0000000243767825 */ /* 0x000fe200078e0272 */
[----:B------:R-:W-:Y:S01]  /*2cb0*/  PRMT R183, RZ, 0x7610, R183 ;  /* 0x00007610ffb77816 */ /* 0x000fe200000000b7 */
[----:B------:R1:W5:Y:S01]  /*2cc0*/  @!P3 LDG.E.U16 R181, desc[UR14][R124.64] ;  /* 0x0000000e7cb5b981 */ /* 0x000362000c1e1500 */
[----:B------:R-:W-:-:S02]  /*2cd0*/  ISETP.GE.AND P5, PT, R131, UR13, PT ;  /* 0x0000000d83007c0c */ /* 0x000fc4000bfa6270 */
[----:B------:R-:W-:Y:S01]  /*2ce0*/  ISETP.GE.AND P3, PT, R116, UR13, PT ;  /* 0x0000000d74007c0c */ /* 0x000fe2000bf66270 */
[----:B------:R-:W-:Y:S01]  /*2cf0*/  IMAD.WIDE R116, R68, 0x2, R114 ;  /* 0x0000000244747825 */ /* 0x000fe200078e0272 */
[----:B------:R-:W-:Y:S01]  /*2d00*/  PRMT R182, RZ, 0x7610, R182 ;  /* 0x00007610ffb67816 */ /* 0x000fe200000000b6 */
[----:B------:R-:W5:Y:S01]  /*2d10*/  @!P6 LDG.E.U16 R183, desc[UR14][R118.64] ;  /* 0x0000000e76b7e981 */ /* 0x000f62000c1e1500 */
[C---:B0-----:R-:W-:Y:S02]  /*2d20*/  LOP3.LUT R120, R130.reuse, 0x4e, RZ, 0xfc, !PT ;  /* 0x0000004e82787812 */ /* 0x041fe400078efcff */
        /* <DEDUP_REMOVED lines=9> */
[----:B------:R-:W-:Y:S01]  /*2dc0*/  IMAD.WIDE R124, R64, 0x2, R114 ;  /* 0x00000002407c7825 */ /* 0x000fe200078e0272 */
[C---:B------:R-:W-:Y:S01]  /*2dd0*/  LOP3.LUT R187, R130.reuse, 0x52, RZ, 0xfc, !PT ;  /* 0x0000005282bb7812 */ /* 0x040fe200078efcff */
[----:B------:R1:W5:Y:S01]  /*2de0*/  @!P4 LDG.E.U16 R185, desc[UR14][R120.64] ;  /* 0x0000000e78b9c981 */ /* 0x000362000c1e1500 */
[C---:B------:R-:W-:Y:S02]  /*2df0*/  LOP3.LUT R131, R130.reuse, 0x50, RZ, 0xfc, !PT ;  /* 0x0000005082837812 */ /* 0x040fe400078efcff */
[----:B0-----:R-:W-:Y:S01]  /*2e00*/  LOP3.LUT R116, R130, 0x56, RZ, 0xfc, !PT ;  /* 0x0000005682747812 */ /* 0x001fe200078efcff */
[----:B------:R0:W5:Y:S01]  /*2e10*/  @!P5 LDG.E.U16 R184, desc[UR14][R122.64] ;  /* 0x0000000e7ab8d981 */ /* 0x000162000c1e1500 */
[----:B------:R-:W-:-:S02]  /*2e20*/  ISETP.GE.AND P4, PT, R187, UR13, PT ;  /* 0x0000000dbb007c0c */ /* 0x000fc4000bf86270 */
[----:B------:R-:W-:Y:S01]  /*2e30*/  ISETP.GE.AND P5, PT, R131, UR13, PT ;  /* 0x0000000d83007c0c */ /* 0x000fe2000bfa6270 */
[----:B------:R0:W5:Y:S01]  /*2e40*/  @!P3 LDG.E.U16 R186, desc[UR14][R124.64] ;  /* 0x0000000e7cbab981 */ /* 0x000162000c1e1500 */
[----:B------:R-:W-:Y:S01]  /*2e50*/  ISETP.GE.AND P3, PT, R116, UR13, PT ;  /* 0x0000000d74007c0c */ /* 0x000fe2000bf66270 */
[----:B------:R-:W-:Y:S01]  /*2e60*/  IMAD.WIDE R116, R63, 0x2, R114 ;  /* 0x000000023f747825 */ /* 0x000fe200078e0272 */
[----:B------:R-:W-:Y:S02]  /*2e70*/  PRMT R187, RZ, 0x7610, R187 ;  /* 0x00007610ffbb7816 */ /* 0x000fe400000000bb */
[----:B------:R-:W-:Y:S01]  /*2e80*/  PRMT R188, RZ, 0x7610, R188 ;  /* 0x00007610ffbc7816 */ /* 0x000fe200000000bc */
[----:B------:R-:W-:Y:S01]  /*2e90*/  IMAD.WIDE R118, R62, 0x2, R114 ;  /* 0x000000023e767825 */ /* 0x000fe200078e0272 */
[C---:B------:R-:W-:Y:S02]  /*2ea0*/  LOP3.LUT R131, R130.reuse, 0x58, RZ, 0xfc, !PT ;  /* 0x0000005882837812 */ /* 0x040fe400078efcff */
[----:B-1----:R-:W-:Y:S01]  /*2eb0*/  LOP3.LUT R120, R130, 0x5a, RZ, 0xfc, !PT ;  /* 0x0000005a82787812 */ /* 0x002fe200078efcff */
[----:B------:R1:W5:Y:S01]  /*2ec0*/  @!P1 LDG.E.U16 R187, desc[UR14][R116.64] ;  /* 0x0000000e74bb9981 */ /* 0x000362000c1e1500 */
[----:B------:R-:W-:Y:S01]  /*2ed0*/  PRMT R189, RZ, 0x7610, R189 ;  /* 0x00007610ffbd7816 */ /* 0x000fe200000000bd */
[--C-:B0-----:R-:W-:Y:S01]  /*2ee0*/  IMAD.WIDE R122, R61, 0x2, R114.reuse ;  /* 0x000000023d7a7825 */ /* 0x101fe200078e0272 */
[----:B------:R-:W-:Y:S01]  /*2ef0*/  ISETP.GE.AND P1, PT, R131, UR13, PT ;  /* 0x0000000d83007c0c */ /* 0x000fe2000bf26270 */
[----:B------:R0:W5:Y:S01]  /*2f00*/  @!P6 LDG.E.U16 R188, desc[UR14][R118.64] ;  /* 0x0000000e76bce981 */ /* 0x000162000c1e1500 */
[----:B------:R-:W-:Y:S01]  /*2f10*/  ISETP.GE.AND P6, PT, R120, UR13, PT ;  /* 0x0000000d78007c0c */ /* 0x000fe2000bfc6270 */
[----:B------:R-:W-:Y:S01]  /*2f20*/  IMAD.WIDE R120, R60, 0x2, R114 ;  /* 0x000000023c787825 */ /* 0x000fe200078e0272 */
[----:B------:R-:W-:Y:S01]  /*2f30*/  PRMT R190, RZ, 0x7610, R190 ;  /* 0x00007610ffbe7816 */ /* 0x000fe200000000be */
[----:B------:R-:W5:Y:S01]  /*2f40*/  @!P5 LDG.E.U16 R189, desc[UR14][R122.64] ;  /* 0x0000000e7abdd981 */ /* 0x000f62000c1e1500 */
[----:B------:R-:W-:Y:S01]  /*2f50*/  PRMT R191, RZ, 0x7610, R191 ;  /* 0x00007610ffbf7816 */ /* 0x000fe200000000bf */
[----:B------:R-:W-:Y:S01]  /*2f60*/  IMAD.WIDE R124, R59, 0x2, R114 ;  /* 0x000000023b7c7825 */ /* 0x000fe200078e0272 */
[----:B------:R-:W-:-:S02]  /*2f70*/  LOP3.LUT R131, R130, 0x5c, RZ, 0xfc, !PT ;  /* 0x0000005c82837812 */ /* 0x000fc400078efcff */
[C---:B------:R-:W-:Y:S01]  /*2f80*/  LOP3.LUT R192, R130.reuse, 0x5e, RZ, 0xfc, !PT ;  /* 0x0000005e82c07812 */ /* 0x040fe200078efcff */
[----:B------:R0:W5:Y:S01]  /*2f90*/  @!P4 LDG.E.U16 R190, desc[UR14][R120.64] ;  /* 0x0000000e78bec981 */ /* 0x000162000c1e1500 */
[----:B-1----:R-:W-:Y:S01]  /*2fa0*/  LOP3.LUT R116, R130, 0x60, RZ, 0xfc, !PT ;  /* 0x0000006082747812 */ /* 0x002fe200078efcff */
[----:B0-----:R-:W-:Y:S01]  /*2fb0*/  IMAD.WIDE R118, R57, 0x2, R114 ;  /* 0x0000000239767825 */ /* 0x001fe200078e0272 */
[----:B------:R-:W-:Y:S01]  /*2fc0*/  ISETP.GE.AND P5, PT, R131, UR13, PT ;  /* 0x0000000d83007c0c */ /* 0x000fe2000bfa6270 */
[----:B------:R0:W5:Y:S01]  /*2fd0*/  @!P2 LDG.E.U16 R191, desc[UR14][R124.64] ;  /* 0x0000000e7cbfa981 */ /* 0x000162000c1e1500 */
[----:B------:R-:W-:Y:S02]  /*2fe0*/  PRMT R193, RZ, 0x7610, R193 ;  /* 0x00007610ffc17816 */ /* 0x000fe400000000c1 */
[----:B------:R-:W-:Y:S02]  /*2ff0*/  ISETP.GE.AND P4, PT, R192, UR13, PT ;  /* 0x0000000dc0007c0c */ /* 0x000fe4000bf86270 */
[----:B------:R-:W-:Y:S01]  /*3000*/  ISETP.GE.AND P2, PT, R116, UR13, PT ;  /* 0x0000000d74007c0c */ /* 0x000fe2000bf46270 */
[----:B------:R-:W-:Y:S01]  /*3010*/  IMAD.WIDE R116, R58, 0x2, R114 ;  /* 0x000000023a747825 */ /* 0x000fe200078e0272 */
[----:B------:R-:W-:Y:S01]  /*3020*/  PRMT R192, RZ, 0x7610, R192 ;  /* 0x00007610ffc07816 */ /* 0x000fe200000000c0 */
[----:B------:R-:W5:Y:S01]  /*3030*/  @!P1 LDG.E.U16 R193, desc[UR14][R118.64] ;  /* 0x0000000e76c19981 */ /* 0x000f62000c1e1500 */
[----:B------:R-:W-:-:S02]  /*3040*/  LOP3.LUT R120, R130, 0x64, RZ, 0xfc, !PT ;  /* 0x0000006482787812 */ /* 0x000fc400078efcff */
[----:B------:R-:W-:Y:S02]  /*3050*/  LOP3.LUT R131, R130, 0x62, RZ, 0xfc, !PT ;  /* 0x0000006282837812 */ /* 0x000fe400078efcff */
[----:B------:R-:W-:Y:S01]  /*3060*/  ISETP.GE.AND P1, PT, R120, UR13, PT ;  /* 0x0000000d78007c0c */ /* 0x000fe2000bf26270 */
[----:B------:R1:W5:Y:S01]  /*3070*/  @!P3 LDG.E.U16 R192, desc[UR14][R116.64] ;  /* 0x0000000e74c0b981 */ /* 0x000362000c1e1500 */
[----:B------:R-:W-:Y:S01]  /*3080*/  PRMT R195, RZ, 0x7610, R195 ;  /* 0x00007610ffc37816 */ /* 0x000fe200000000c3 */
[----:B------:R-:W-:Y:S01]  /*3090*/  IMAD.WIDE R120, R55, 0x2, R114 ;  /* 0x0000000237787825 */ /* 0x000fe200078e0272 */
[----:B------:R-:W-:Y:S02]  /*30a0*/  PRMT R196, RZ, 0x7610, R196 ;  /* 0x00007610ffc47816 */ /* 0x000fe400000000c4 */
[----:B------:R-:W-:Y:S01]  /*30b0*/  PRMT R194, RZ, 0x7610, R194 ;  /* 0x00007610ffc27816 */ /* 0x000fe200000000c2 */
[--C-:B0-----:R-:W-:Y:S01]  /*30c0*/  IMAD.WIDE R124, R54, 0x2, R114.reuse ;  /* 0x00000002367c7825 */ /* 0x101fe200078e0272 */
[----:B------:R-:W-:Y:S01]  /*30d0*/  ISETP.GE.AND P3, PT, R131, UR13, PT ;  /* 0x0000000d83007c0c */ /* 0x000fe2000bf66270 */
[----:B------:R0:W5:Y:S01]  /*30e0*/  @!P5 LDG.E.U16 R195, desc[UR14][R120.64] ;  /* 0x0000000e78c3d981 */ /* 0x000162000c1e1500 */
[----:B------:R-:W-:Y:S01]  /*30f0*/  LOP3.LUT R197, R130, 0x68, RZ, 0xfc, !PT ;  /* 0x0000006882c57812 */ /* 0x000fe200078efcff */
[----:B------:R-:W-:Y:S01]  /*3100*/  IMAD.WIDE R122, R56, 0x2, R114 ;  /* 0x00000002387a7825 */ /* 0x000fe200078e0272 */
[C---:B-1----:R-:W-:Y:S01]  /*3110*/  LOP3.LUT R116, R130.reuse, 0x6a, RZ, 0xfc, !PT ;  /* 0x0000006a82747812 */ /* 0x042fe200078efcff */
[----:B------:R-:W5:Y:S01]  /*3120*/  @!P4 LDG.E.U16 R196, desc[UR14][R124.64] ;  /* 0x0000000e7cc4c981 */ /* 0x000f62000c1e1500 */
[----:B------:R-:W-:-:S02]  /*3130*/  LOP3.LUT R131, R130, 0x66, RZ, 0xfc, !PT ;  /* 0x0000006682837812 */ /* 0x000fc400078efcff */
[----:B------:R-:W-:Y:S01]  /*3140*/  ISETP.GE.AND P5, PT, R197, UR13, PT ;  /* 0x0000000dc5007c0c */ /* 0x000fe2000bfa6270 */
[----:B------:R1:W5:Y:S01]  /*3150*/  @!P6 LDG.E.U16 R194, desc[UR14][R122.64] ;  /* 0x0000000e7ac2e981 */ /* 0x000362000c1e1500 */
[----:B------:R-:W-:Y:S01]  /*3160*/  ISETP.GE.AND P4, PT, R116, UR13, PT ;  /* 0x0000000d74007c0c */ /* 0x000fe2000bf86270 */
[----:B------:R-:W-:Y:S01]  /*3170*/  IMAD.WIDE R116, R53, 0x2, R114 ;  /* 0x0000000235747825 */ /* 0x000fe200078e0272 */
[----:B------:R-:W-:Y:S02]  /*3180*/  PRMT R197, RZ, 0x7610, R197 ;  /* 0x00007610ffc57816 */ /* 0x000fe400000000c5 */
[----:B------:R-:W-:Y:S01]  /*3190*/  ISETP.GE.AND P6, PT, R131, UR13, PT ;  /* 0x0000000d83007c0c */ /* 0x000fe2000bfc6270 */
[----:B------:R-:W-:Y:S01]  /*31a0*/  IMAD.WIDE R118, R52, 0x2, R114 ;  /* 0x0000000234767825 */ /* 0x000fe200078e0272 */
[----:B------:R-:W-:Y:S02]  /*31b0*/  PRMT R198, RZ, 0x7610, R198 ;  /* 0x00007610ffc67816 */ /* 0x000fe400000000c6 */
[C---:B------:R-:W-:Y:S01]  /*31c0*/  LOP3.LUT R131, R130.reuse, 0x6c, RZ, 0xfc, !PT ;  /* 0x0000006c82837812 */ /* 0x040fe200078efcff */
[----:B------:R2:W5:Y:S01]  /*31d0*/  @!P2 LDG.E.U16 R197, desc[UR14][R116.64] ;  /* 0x0000000e74c5a981 */ /* 0x000562000c1e1500 */
[----:B0-----:R-:W-:Y:S01]  /*31e0*/  LOP3.LUT R120, R130, 0x6e, RZ, 0xfc, !PT ;  /* 0x0000006e82787812 */ /* 0x001fe200078efcff */
[----:B-1----:R-:W-:Y:S01]  /*31f0*/  IMAD.WIDE R122, R51, 0x2, R114 ;  /* 0x00000002337a7825 */ /* 0x002fe200078e0272 */
[----:B------:R-:W-:Y:S01]  /*3200*/  PRMT R199, RZ, 0x7610, R199 ;  /* 0x00007610ffc77816 */ /* 0x000fe200000000c7 */
[----:B------:R0:W5:Y:S01]  /*3210*/  @!P3 LDG.E.U16 R198, desc[UR14][R118.64] ;  /* 0x0000000e76c6b981 */ /* 0x000162000c1e1500 */
[----:B------:R-:W-:-:S02]  /*3220*/  ISETP.GE.AND P2, PT, R131, UR13, PT ;  /* 0x0000000d83007c0c */ /* 0x000fc4000bf46270 */
[----:B------:R-:W-:Y:S01]  /*3230*/  ISETP.GE.AND P3, PT, R120, UR13, PT ;  /* 0x0000000d78007c0c */ /* 0x000fe2000bf66270 */
[----:B------:R-:W-:Y:S01]  /*3240*/  IMAD.WIDE R120, R50, 0x2, R114 ;  /* 0x0000000232787825 */ /* 0x000fe200078e0272 */
[----:B------:R-:W-:Y:S01]  /*3250*/  PRMT R200, RZ, 0x7610, R200 ;  /* 0x00007610ffc87816 */ /* 0x000fe200000000c8 */
[----:B------:R-:W5:Y:S01]  /*3260*/  @!P1 LDG.E.U16 R199, desc[UR14][R122.64] ;  /* 0x0000000e7ac79981 */ /* 0x000f62000c1e1500 */
[----:B------:R-:W-:Y:S01]  /*3270*/  PRMT R201, RZ, 0x7610, R201 ;  /* 0x00007610ffc97816 */ /* 0x000fe200000000c9 */
[--C-:B------:R-:W-:Y:S01]  /*3280*/  IMAD.WIDE R124, R49, 0x2, R114.reuse ;  /* 0x00000002317c7825 */ /* 0x100fe200078e0272 */
[C---:B------:R-:W-:Y:S02]  /*3290*/  LOP3.LUT R131, R130.reuse, 0x70, RZ, 0xfc, !PT ;  /* 0x0000007082837812 */ /* 0x040fe400078efcff */
[C---:B------:R-:W-:Y:S01]  /*32a0*/  LOP3.LUT R202, R130.reuse, 0x72, RZ, 0xfc, !PT ;  /* 0x0000007282ca7812 */ /* 0x040fe200078efcff */
[----:B------:R1:W5:Y:S01]  /*32b0*/  @!P6 LDG.E.U16 R200, desc[UR14][R120.64] ;  /* 0x0000000e78c8e981 */ /* 0x000362000c1e1500 */
[----:B--2---:R-:W-:Y:S01]  /*32c0*/  LOP3.LUT R116, R130, 0x74, RZ, 0xfc, !PT ;  /* 0x0000007482747812 */ /* 0x004fe200078efcff */
[----:B0-----:R-:W-:Y:S01]  /*32d0*/  IMAD.WIDE R118, R47, 0x2, R114 ;  /* 0x000000022f767825 */ /* 0x001fe200078e0272 */
[----:B------:R-:W-:Y:S01]  /*32e0*/  ISETP.GE.AND P1, PT, R131, UR13, PT ;  /* 0x0000000d83007c0c */ /* 0x000fe2000bf26270 */
[----:B------:R0:W2:Y:S01]  /*32f0*/  @!P5 LDG.E.U16 R201, desc[UR14][R124.64] ;  /* 0x0000000e7cc9d981 */ /* 0x0000a2000c1e1500 */
[----:B------:R-:W-:-:S02]  /*3300*/  PRMT R203, RZ, 0x7610, R203 ;  /* 0x00007610ffcb7816 */ /* 0x000fc400000000cb */
[----:B------:R-:W-:Y:S02]  /*3310*/  ISETP.GE.AND P6, PT, R202, UR13, PT ;  /* 0x0000000dca007c0c */ /* 0x000fe4000bfc6270 */
[----:B------:R-:W-:Y:S01]  /*3320*/  ISETP.GE.AND P5, PT, R116, UR13, PT ;  /* 0x0000000d74007c0c */ /* 0x000fe2000bfa6270 */
[----:B------:R-:W-:Y:S01]  /*3330*/  IMAD.WIDE R116, R48, 0x2, R114 ;  /* 0x0000000230747825 */ /* 0x000fe200078e0272 */
[----:B------:R-:W-:Y:S01]  /*3340*/  PRMT R202, RZ, 0x7610, R202 ;  /* 0x00007610ffca7816 */ /* 0x000fe200000000ca */
[----:B------:R-:W2:Y:S01]  /*3350*/  @!P2 LDG.E.U16 R203, desc[UR14][R118.64] ;  /* 0x0000000e76cba981 */ /* 0x000ea2000c1e1500 */
[C---:B-1----:R-:W-:Y:S02]  /*3360*/  LOP3.LUT R120, R130.reuse, 0x78, RZ, 0xfc, !PT ;  /* 0x0000007882787812 */ /* 0x042fe400078efcff */
[----:B------:R-:W-:Y:S02]  /*3370*/  LOP3.LUT R131, R130, 0x76, RZ, 0xfc, !PT ;  /* 0x0000007682837812 */ /* 0x000fe400078efcff */
[----:B------:R-:W-:Y:S01]  /*3380*/  ISETP.GE.AND P2, PT, R120, UR13, PT ;  /* 0x0000000d78007c0c */ /* 0x000fe2000bf46270 */
[----:B------:R1:W2:Y:S01]  /*3390*/  @!P4 LDG.E.U16 R202, desc[UR14][R116.64] ;  /* 0x0000000e74cac981 */ /* 0x0002a2000c1e1500 */
[----:B------:R-:W-:Y:S01]  /*33a0*/  PRMT R205, RZ, 0x7610, R205 ;  /* 0x00007610ffcd7816 */ /* 0x000fe200000000cd */
[----:B------:R-:W-:Y:S01]  /*33b0*/  IMAD.WIDE R120, R45, 0x2, R114 ;  /* 0x000000022d787825 */ /* 0x000fe200078e0272 */
[----:B------:R-:W-:-:S02]  /*33c0*/  PRMT R204, RZ, 0x7610, R204 ;  /* 0x00007610ffcc7816 */ /* 0x000fc400000000cc */
[----:B------:R-:W-:Y:S01]  /*33d0*/  PRMT R206, RZ, 0x7610, R206 ;  /* 0x00007610ffce7816 */ /* 0x000fe200000000ce */
[--C-:B------:R-:W-:Y:S01]  /*33e0*/  IMAD.WIDE R122, R46, 0x2, R114.reuse ;  /* 0x000000022e7a7825 */ /* 0x100fe200078e0272 */
[----:B------:R-:W-:Y:S01]  /*33f0*/  ISETP.GE.AND P4, PT, R131, UR13, PT ;  /* 0x0000000d83007c0c */ /* 0x000fe2000bf86270 */
[----:B------:R3:W2:Y:S01]  /*3400*/  @!P1 LDG.E.U16 R205, desc[UR14][R120.64] ;  /* 0x0000000e78cd9981 */ /* 0x0006a2000c1e1500 */
[----:B------:R-:W-:Y:S01]  /*3410*/  LOP3.LUT R131, R130, 0x7a, RZ, 0xfc, !PT ;  /* 0x0000007a82837812 */ /* 0x000fe200078efcff */
[--C-:B0-----:R-:W-:Y:S01]  /*3420*/  IMAD.WIDE R124, R44, 0x2, R114.reuse ;  /* 0x000000022c7c7825 */ /* 0x101fe200078e0272 */
[C---:B------:R-:W-:Y:S01]  /*3430*/  LOP3.LUT R207, R130.reuse, 0x7c, RZ, 0xfc, !PT ;  /* 0x0000007c82cf7812 */ /* 0x040fe200078efcff */
[----:B------:R0:W2:Y:S01]  /*3440*/  @!P3 LDG.E.U16 R204, desc[UR14][R122.64] ;  /* 0x0000000e7accb981 */ /* 0x0000a2000c1e1500 */
[----:B------:R-:W-:Y:S02]  /*3450*/  LOP3.LUT R130, R130, 0x7e, RZ, 0xfc, !PT ;  /* 0x0000007e82827812 */ /* 0x000fe400078efcff */
[----:B------:R-:W-:Y:S01]  /*3460*/  ISETP.GE.AND P1, PT, R207, UR13, PT ;  /* 0x0000000dcf007c0c */ /* 0x000fe2000bf26270 */
[----:B------:R-:W2:Y:S01]  /*3470*/  @!P6 LDG.E.U16 R206, desc[UR14][R124.64] ;  /* 0x0000000e7ccee981 */ /* 0x000ea2000c1e1500 */
[----:B------:R-:W-:Y:S01]  /*3480*/  ISETP.GE.AND P3, PT, R131, UR13, PT ;  /* 0x0000000d83007c0c */ /* 0x000fe2000bf66270 */
[----:B-1----:R-:W-:Y:S01]  /*3490*/  IMAD.WIDE R116, R43, 0x2, R114 ;  /* 0x000000022b747825 */ /* 0x002fe200078e0272 */
[----:B------:R-:W-:-:S02]  /*34a0*/  ISETP.GE.AND P6, PT, R130, UR13, PT ;  /* 0x0000000d82007c0c */ /* 0x000fc4000bfc6270 */
[----:B------:R-:W-:Y:S01]  /*34b0*/  PRMT R207, RZ, 0x7610, R207 ;  /* 0x00007610ffcf7816 */ /* 0x000fe200000000cf */
[----:B------:R-:W-:Y:S01]  /*34c0*/  IMAD.WIDE R118, R42, 0x2, R114 ;  /* 0x000000022a767825 */ /* 0x000fe200078e0272 */
[----:B------:R-:W-:Y:S02]  /*34d0*/  PRMT R208, RZ, 0x7610, R208 ;  /* 0x00007610ffd07816 */ /* 0x000fe400000000d0 */
[----:B------:R-:W-:Y:S02]  /*34e0*/  PRMT R209, RZ, 0x7610, R209 ;  /* 0x00007610ffd17816 */ /* 0x000fe400000000d1 */
[----:B------:R1:W2:Y:S01]  /*34f0*/  @!P5 LDG.E.U16 R207, desc[UR14][R116.64] ;  /* 0x0000000e74cfd981 */ /* 0x0002a2000c1e1500 */
[----:B------:R-:W-:Y:S01]  /*3500*/  PRMT R210, RZ, 0x7610, R210 ;  /* 0x00007610ffd27816 */ /* 0x000fe200000000d2 */
[----:B---3--:R-:W-:Y:S01]  /*3510*/  IMAD.WIDE R120, R41, 0x2, R114 ;  /* 0x0000000229787825 */ /* 0x008fe200078e0272 */
[----:B------:R-:W-:Y:S01]  /*3520*/  PRMT R211, RZ, 0x7610, R211 ;  /* 0x00007610ffd37816 */ /* 0x000fe200000000d3 */
[----:B------:R3:W2:Y:S01]  /*3530*/  @!P4 LDG.E.U16 R208, desc[UR14][R118.64] ;  /* 0x0000000e76d0c981 */ /* 0x0006a2000c1e1500 */
[----:B------:R-:W-:Y:S01]  /*3540*/  PRMT R216, RZ, 0x7610, R216 ;  /* 0x00007610ffd87816 */ /* 0x000fe200000000d8 */
[----:B0-----:R-:W-:-:S02]  /*3550*/  IMAD.WIDE R122, R40, 0x2, R114 ;  /* 0x00000002287a7825 */ /* 0x001fc400078e0272 */
[----:B------:R0:W2:Y:S02]  /*3560*/  @!P2 LDG.E.U16 R209, desc[UR14][R120.64] ;  /* 0x0000000e78d1a981 */ /* 0x0000a4000c1e1500 */
[----:B-1----:R-:W-:Y:S02]  /*3570*/  IMAD.MOV.U32 R116, RZ, RZ, R128 ;  /* 0x000000ffff747224 */ /* 0x002fe400078e0080 */
[----:B------:R-:W-:Y:S01]  /*3580*/  IMAD.MOV.U32 R117, RZ, RZ, R129 ;  /* 0x000000ffff757224 */ /* 0x000fe200078e0081 */
[----:B------:R1:W2:Y:S01]  /*3590*/  @!P3 LDG.E.U16 R210, desc[UR14][R122.64] ;  /* 0x0000000e7ad2b981 */ /* 0x0002a2000c1e1500 */
[----:B------:R-:W-:-:S04]  /*35a0*/  IMAD.WIDE R124, R23, 0x2, R114 ;  /* 0x00000002177c7825 */ /* 0x000fc800078e0272 */
[----:B------:R-:W-:Y:S01]  /*35b0*/  IMAD.WIDE R128, R22, 0x2, R114 ;  /* 0x0000000216807825 */ /* 0x000fe200078e0272 */
[----:B------:R4:W2:Y:S04]  /*35c0*/  @!P1 LDG.E.U16 R211, desc[UR14][R124.64] ;  /* 0x0000000e7cd39981 */ /* 0x0008a8000c1e1500 */
[----:B------:R4:W2:Y:S01]  /*35d0*/  @!P6 LDG.E.U16 R216, desc[UR14][R128.64] ;  /* 0x0000000e80d8e981 */ /* 0x0008a2000c1e1500 */
[----:B---3--:R-:W-:Y:S01]  /*35e0*/  IMAD.MOV.U32 R118, RZ, RZ, R126 ;  /* 0x000000ffff767224 */ /* 0x008fe200078e007e */
[----:B------:R-:W-:Y:S01]  /*35f0*/  PRMT R215, RZ, 0x7610, R215 ;  /* 0x00007610ffd77816 */ /* 0x000fe200000000d7 */
[----:B------:R-:W-:Y:S02]  /*3600*/  IMAD.MOV.U32 R119, RZ, RZ, R127 ;  /* 0x000000ffff777224 */ /* 0x000fe400078e007f */
[----:B------:R-:W-:Y:S01]  /*3610*/  IMAD.WIDE R126, R19, 0x2, R116 ;  /* 0x00000002137e7825 */ /* 0x000fe200078e0274 */
[----:B------:R-:W-:Y:S01]  /*3620*/  BAR.SYNC.DEFER_BLOCKING 0x0 ;  /* 0x0000000000007b1d */ /* 0x000fe20000010000 */
[----:B------:R-:W-:-:S02]  /*3630*/  PRMT R214, RZ, 0x7610, R214 ;  /* 0x00007610ffd67816 */ /* 0x000fc400000000d6 */
[----:B------:R-:W-:Y:S01]  /*3640*/  IMAD.WIDE R130, R19, 0x2, R118 ;  /* 0x0000000213827825 */ /* 0x000fe200078e0276 */
[----:B------:R-:W-:-:S03]  /*3650*/  PRMT R217, RZ, 0x7610, R217 ;  /* 0x00007610ffd97816 */ /* 0x000fc600000000d9 */
[----:B0-----:R-:W-:Y:S02]  /*3660*/  IMAD.MOV.U32 R120, RZ, RZ, R132 ;  /* 0x000000ffff787224 */ /* 0x001fe400078e0084 */
[----:B------:R-:W-:Y:S02]  /*3670*/  IMAD.MOV.U32 R121, RZ, RZ, R133 ;  /* 0x000000ffff797224 */ /* 0x000fe400078e0085 */
[----:B-1----:R-:W-:Y:S02]  /*3680*/  IMAD.MOV.U32 R122, RZ, RZ, R138 ;  /* 0x000000ffff7a7224 */ /* 0x002fe400078e008a */
[----:B------:R-:W-:Y:S02]  /*3690*/  IMAD.MOV.U32 R123, RZ, RZ, R139 ;  /* 0x000000ffff7b7224 */ /* 0x000fe400078e008b */
[----:B----4-:R-:W-:Y:S02]  /*36a0*/  IMAD.MOV.U32 R124, RZ, RZ, R146 ;  /* 0x000000ffff7c7224 */ /* 0x010fe400078e0092 */
[----:B------:R-:W-:Y:S01]  /*36b0*/  IMAD.MOV.U32 R125, RZ, RZ, R147 ;  /* 0x000000ffff7d7224 */ /* 0x000fe200078e0093 */
[----:B------:R-:W-:Y:S01]  /*36c0*/  PRMT R219, RZ, 0x7610, R219 ;  /* 0x00007610ffdb7816 */ /* 0x000fe200000000db */
[----:B------:R-:W-:Y:S01]  /*36d0*/  IMAD.MOV.U32 R128, RZ, RZ, R136 ;  /* 0x000000ffff807224 */ /* 0x000fe200078e0088 */
[----:B------:R-:W-:Y:S01]  /*36e0*/  PRMT R220, RZ, 0x7610, R220 ;  /* 0x00007610ffdc7816 */ /* 0x000fe200000000dc */
[----:B------:R-:W-:Y:S01]  /*36f0*/  IMAD.MOV.U32 R129, RZ, RZ, R137 ;  /* 0x000000ffff817224 */ /* 0x000fe200078e0089 */
[----:B------:R0:W3:Y:S01]  /*3700*/  @!P0 LDG.E.U16 R215, desc[UR14][R126.64] ;  /* 0x0000000e7ed78981 */ /* 0x0000e2000c1e1500 */
[----:B------:R-:W-:Y:S01]  /*3710*/  PRMT R221, RZ, 0x7610, R221 ;  /* 0x00007610ffdd7816 */ /* 0x000fe200000000dd */
[C---:B------:R-:W-:Y:S01]  /*3720*/  IMAD.WIDE R136, R19.reuse, 0x2, R122 ;  /* 0x0000000213887825 */ /* 0x040fe200078e027a */
[----:B------:R-:W-:Y:S01]  /*3730*/  PRMT R218, RZ, 0x7610, R218 ;  /* 0x00007610ffda7816 */ /* 0x000fe200000000da */
[----:B------:R1:W4:Y:S02]  /*3740*/  @!P0 LDG.E.U16 R214, desc[UR14][R130.64] ;  /* 0x0000000e82d68981 */ /* 0x000324000c1e1500 */
[----:B------:R-:W-:-:S02]  /*3750*/  IMAD.WIDE R138, R19, 0x2, R120 ;  /* 0x00000002138a7825 */ /* 0x000fc400078e0278 */
[----:B------:R1:W3:Y:S02]  /*3760*/  @!P0 LDG.E.U16 R220, desc[UR14][R136.64] ;  /* 0x0000000e88dc8981 */ /* 0x0002e4000c1e1500 */
[----:B0-----:R-:W-:Y:S02]  /*3770*/  IMAD.MOV.U32 R126, RZ, RZ, R134 ;  /* 0x000000ffff7e7224 */ /* 0x001fe400078e0086 */
[----:B------:R-:W-:Y:S01]  /*3780*/  IMAD.MOV.U32 R127, RZ, RZ, R135 ;  /* 0x000000ffff7f7224 */ /* 0x000fe200078e0087 */
[----:B------:R-:W3:Y:S01]  /*3790*/  @!P0 LDG.E.U16 R221, desc[UR14][R138.64] ;  /* 0x0000000e8add8981 */ /* 0x000ee2000c1e1500 */
[----:B------:R-:W-:-:S04]  /*37a0*/  IMAD.WIDE R134, R19, 0x2, R124 ;  /* 0x0000000213867825 */ /* 0x000fc800078e027c */
[C---:B------:R-:W-:Y:S01]  /*37b0*/  IMAD.WIDE R132, R19.reuse, 0x2, R126 ;  /* 0x0000000213847825 */ /* 0x040fe200078e027e */
[----:B------:R0:W3:Y:S03]  /*37c0*/  @!P0 LDG.E.U16 R219, desc[UR14][R134.64] ;  /* 0x0000000e86db8981 */ /* 0x0000e6000c1e1500 */
[----:B-1----:R-:W-:Y:S01]  /*37d0*/  IMAD.WIDE R130, R19, 0x2, R128 ;  /* 0x0000000213827825 */ /* 0x002fe200078e0280 */
[----:B------:R1:W3:Y:S03]  /*37e0*/  @!P0 LDG.E.U16 R217, desc[UR14][R132.64] ;  /* 0x0000000e84d98981 */ /* 0x0002e6000c1e1500 */
[----:B------:R-:W-:Y:S01]  /*37f0*/  IMAD.MOV.U32 R136, RZ, RZ, R142 ;  /* 0x000000ffff887224 */ /* 0x000fe200078e008e */
[----:B------:R1:W3:Y:S01]  /*3800*/  @!P0 LDG.E.U16 R218, desc[UR14][R130.64] ;  /* 0x0000000e82da8981 */ /* 0x0002e2000c1e1500 */
[----:B------:R-:W-:-:S02]  /*3810*/  IMAD.MOV.U32 R137, RZ, RZ, R153 ;  /* 0x000000ffff897224 */ /* 0x000fc400078e0099 */
[----:B0-----:R-:W-:Y:S02]  /*3820*/  IMAD.MOV.U32 R134, RZ, RZ, R140 ;  /* 0x000000ffff867224 */ /* 0x001fe400078e008c */
[----:B------:R-:W-:Y:S02]  /*3830*/  IMAD.MOV.U32 R135, RZ, RZ, R141 ;  /* 0x000000ffff877224 */ /* 0x000fe400078e008d */
[----:B-1----:R-:W-:Y:S02]  /*3840*/  IMAD.MOV.U32 R132, RZ, RZ, R222 ;  /* 0x000000ffff847224 */ /* 0x002fe400078e00de */
[----:B------:R-:W-:Y:S02]  /*3850*/  IMAD.MOV.U32 R133, RZ, RZ, R143 ;  /* 0x000000ffff857224 */ /* 0x000fe400078e008f */
[----:B------:R-:W-:Y:S02]  /*3860*/  IMAD.MOV.U32 R138, RZ, RZ, R144 ;  /* 0x000000ffff8a7224 */ /* 0x000fe400078e0090 */
[----:B------:R-:W-:Y:S01]  /*3870*/  IMAD.MOV.U32 R139, RZ, RZ, R145 ;  /* 0x000000ffff8b7224 */ /* 0x000fe200078e0091 */
[----:B------:R-:W-:Y:S01]  /*3880*/  PRMT R225, RZ, 0x7610, R225 ;  /* 0x00007610ffe17816 */ /* 0x000fe200000000e1 */
[----:B------:R-:W-:Y:S01]  /*3890*/  IMAD.MOV.U32 R131, RZ, RZ, R223 ;  /* 0x000000ffff837224 */ /* 0x000fe200078e00df */
[----:B------:R-:W-:Y:S01]  /*38a0*/  PRMT R224, RZ, 0x7610, R224 ;  /* 0x00007610ffe07816 */ /* 0x000fe200000000e0 */
[----:B------:R-:W-:Y:S01]  /*38b0*/  IMAD.MOV.U32 R130, RZ, RZ, R152 ;  /* 0x000000ffff827224 */ /* 0x000fe200078e0098 */
[----:B------:R-:W-:Y:S01]  /*38c0*/  PRMT R226, RZ, 0x7610, R226 ;  /* 0x00007610ffe27816 */ /* 0x000fe200000000e2 */
[----:B------:R-:W-:Y:S01]  /*38d0*/  IMAD.WIDE R140, R19, 0x2, R138 ;  /* 0x00000002138c7825 */ /* 0x000fe200078e028a */
[----:B------:R-:W-:-:S03]  /*38e0*/  PRMT R223, RZ, 0x7610, R223 ;  /* 0x00007610ffdf7816 */ /* 0x000fc600000000df */
[C---:B------:R-:W-:Y:S01]  /*38f0*/  IMAD.WIDE R142, R19.reuse, 0x2, R136 ;  /* 0x00000002138e7825 */ /* 0x040fe200078e0288 */
[----:B------:R-:W-:Y:S01]  /*3900*/  PRMT R222, RZ, 0x7610, R222 ;  /* 0x00007610ffde7816 */ /* 0x000fe200000000de */
[----:B------:R0:W3:Y:S02]  /*3910*/  @!P0 LDG.E.U16 R225, desc[UR14][R140.64] ;  /* 0x0000000e8ce18981 */ /* 0x0000e4000c1e1500 */
[C---:B------:R-:W-:Y:S02]  /*3920*/  IMAD.WIDE R144, R19.reuse, 0x2, R134 ;  /* 0x0000000213907825 */ /* 0x040fe400078e0286 */
[----:B------:R1:W3:Y:S02]  /*3930*/  @!P0 LDG.E.U16 R224, desc[UR14][R142.64] ;  /* 0x0000000e8ee08981 */ /* 0x0002e4000c1e1500 */
[C---:B------:R-:W-:Y:S02]  /*3940*/  IMAD.WIDE R146, R19.reuse, 0x2, R132 ;  /* 0x0000000213927825 */ /* 0x040fe400078e0284 */
[----:B------:R1:W3:Y:S02]  /*3950*/  @!P0 LDG.E.U16 R226, desc[UR14][R144.64] ;  /* 0x0000000e90e28981 */ /* 0x0002e4000c1e1500 */
[----:B------:R-:W-:-:S02]  /*3960*/  IMAD.WIDE R152, R19, 0x2, R130 ;  /* 0x0000000213987825 */ /* 0x000fc400078e0282 */
[----:B------:R1:W3:Y:S02]  /*3970*/  @!P0 LDG.E.U16 R223, desc[UR14][R146.64] ;  /* 0x0000000e92df8981 */ /* 0x0002e4000c1e1500 */
[----:B0-----:R-:W-:Y:S02]  /*3980*/  IMAD.MOV.U32 R140, RZ, RZ, R212 ;  /* 0x000000ffff8c7224 */ /* 0x001fe400078e00d4 */
[----:B------:R-:W-:Y:S01]  /*3990*/  IMAD.MOV.U32 R141, RZ, RZ, R213 ;  /* 0x000000ffff8d7224 */ /* 0x000fe200078e00d5 */
[----:B------:R0:W3:Y:S01]  /*39a0*/  @!P0 LDG.E.U16 R222, desc[UR14][R152.64] ;  /* 0x0000000e98de8981 */ /* 0x0000e2000c1e1500 */
[----:B-1----:R-:W-:Y:S02]  /*39b0*/  IMAD.MOV.U32 R142, RZ, RZ, R148 ;  /* 0x000000ffff8e7224 */ /* 0x002fe400078e0094 */
[----:B------:R-:W-:Y:S02]  /*39c0*/  IMAD.MOV.U32 R143, RZ, RZ, R149 ;  /* 0x000000ffff8f7224 */ /* 0x000fe400078e0095 */
[----:B------:R-:W-:-:S02]  /*39d0*/  IMAD.MOV.U32 R144, RZ, RZ, R150 ;  /* 0x000000ffff907224 */ /* 0x000fc400078e0096 */
[----:B------:R-:W-:Y:S02]  /*39e0*/  IMAD.MOV.U32 R145, RZ, RZ, R151 ;  /* 0x000000ffff917224 */ /* 0x000fe400078e0097 */
[----:B------:R-:W-:Y:S02]  /*39f0*/  IMAD.MOV.U32 R146, RZ, RZ, R154 ;  /* 0x000000ffff927224 */ /* 0x000fe400078e009a */
[----:B------:R-:W-:Y:S01]  /*3a00*/  IMAD.MOV.U32 R147, RZ, RZ, R155 ;  /* 0x000000ffff937224 */ /* 0x000fe200078e009b */
[----:B------:R-:W-:Y:S01]  /*3a10*/  PRMT R213, RZ, 0x7610, R213 ;  /* 0x00007610ffd57816 */ /* 0x000fe200000000d5 */
[C---:B------:R-:W-:Y:S01]  /*3a20*/  IMAD.WIDE R150, R19.reuse, 0x2, R144 ;  /* 0x0000000213967825 */ /* 0x040fe200078e0290 */
[----:B------:R-:W-:Y:S02]  /*3a30*/  PRMT R227, RZ, 0x7610, R227 ;  /* 0x00007610ffe37816 */ /* 0x000fe400000000e3 */
[----:B------:R-:W-:Y:S01]  /*3a40*/  PRMT R229, RZ, 0x7610, R229 ;  /* 0x00007610ffe57816 */ /* 0x000fe200000000e5 */
[----:B------:R-:W-:Y:S01]  /*3a50*/  IMAD.WIDE R148, R19, 0x2, R146 ;  /* 0x0000000213947825 */ /* 0x000fe200078e0292 */
[----:B------:R-:W-:-:S02]  /*3a60*/  PRMT R231, RZ, 0x7610, R231 ;  /* 0x00007610ffe77816 */ /* 0x000fc400000000e7 */
[----:B------:R-:W3:Y:S01]  /*3a70*/  @!P0 LDG.E.U16 R227, desc[UR14][R150.64] ;  /* 0x0000000e96e38981 */ /* 0x000ee2000c1e1500 */
[----:B0-----:R-:W-:-:S03]  /*3a80*/  IMAD.WIDE R152, R19, 0x2, R142 ;  /* 0x0000000213987825 */ /* 0x001fc600078e028e */
[----:B------:R0:W3:Y:S01]  /*3a90*/  @!P0 LDG.E.U16 R213, desc[UR14][R148.64] ;  /* 0x0000000e94d58981 */ /* 0x0000e2000c1e1500 */
[----:B------:R-:W-:-:S03]  /*3aa0*/  IMAD.WIDE R154, R19, 0x2, R140 ;  /* 0x00000002139a7825 */ /* 0x000fc600078e028c */
[----:B------:R-:W3:Y:S04]  /*3ab0*/  @!P0 LDG.E.U16 R229, desc[UR14][R152.64] ;  /* 0x0000000e98e58981 */ /* 0x000ee8000c1e1500 */
[----:B------:R-:W3:Y:S01]  /*3ac0*/  @!P0 LDG.E.U16 R231, desc[UR14][R154.64] ;  /* 0x0000000e9ae78981 */ /* 0x000ee2000c1e1500 */
[C---:B------:R-:W-:Y:S01]  /*3ad0*/  LOP3.LUT P0, RZ, R18.reuse, 0x80, RZ, 0xc0, !PT ;  /* 0x0000008012ff7812 */ /* 0x040fe2000780c0ff */
[C---:B------:R-:W-:Y:S01]  /*3ae0*/  IMAD.SHL.U32 R212, R18.reuse, 0x2, RZ ;  /* 0x0000000212d47824 */ /* 0x040fe200078e00ff */
[C---:B------:R-:W-:Y:S01]  /*3af0*/  LOP3.LUT P1, RZ, R18.reuse, 0x80, RZ, 0xc0, !PT ;  /* 0x0000008012ff7812 */ /* 0x040fe2000782c0ff */
[----:B------:R-:W-:Y:S01]  /*3b00*/  IMAD.SHL.U32 R228, R18, 0x2, RZ ;  /* 0x0000000212e47824 */ /* 0x000fe200078e00ff */
[----:B------:R-:W-:Y:S02]  /*3b10*/  SEL R233, RZ, 0x90, !P0 ;  /* 0x00000090ffe97807 */ /* 0x000fe40004000000 */
[----:B------:R-:W-:-:S02]  /*3b20*/  SEL R235, RZ, 0x90, !P1 ;  /* 0x00000090ffeb7807 */ /* 0x000fc40004800000 */
[----:B------:R-:W-:Y:S02]  /*3b30*/  LOP3.LUT R233, R233, 0x7e, R212, 0x78, !PT ;  /* 0x0000007ee9e97812 */ /* 0x000fe400078e78d4 */
[C---:B0-----:R-:W-:Y:S02]  /*3b40*/  LOP3.LUT R148, R18.reuse, 0x40, RZ, 0xc0, !PT ;  /* 0x0000004012947812 */ /* 0x041fe400078ec0ff */
[----:B------:R-:W-:Y:S02]  /*3b50*/  LOP3.LUT R228, R235, 0x7e, R228, 0x78, !PT ;  /* 0x0000007eebe47812 */ /* 0x000fe400078e78e4 */
[----:B------:R-:W-:Y:S01]  /*3b60*/  LOP3.LUT R149, R18, 0x40, RZ, 0xc0, !PT ;  /* 0x0000004012957812 */ /* 0x000fe200078ec0ff */
[----:B------:R-:W-:-:S04]  /*3b70*/  IMAD R148, R148, 0x100, R233 ;  /* 0x0000010094947824 */ /* 0x000fc800078e02e9 */
[C-C-:B------:R-:W-:Y:S01]  /*3b80*/  IMAD R150, R149.reuse, 0x100, R228.reuse ;  /* 0x0000010095967824 */ /* 0x140fe200078e02e4 */
[----:B------:R0:W-:Y:S01]  /*3b90*/  STS.U16 [R148+UR12], R107 ;  /* 0x0000006b94007988 */ /* 0x0001e2000800040c */
[----:B------:R-:W-:-:S03]  /*3ba0*/  IMAD R149, R149, 0x40, R228 ;  /* 0x0000004095957824 */ /* 0x000fc600078e02e4 */
[----:B------:R-:W-:Y:S01]  /*3bb0*/  LOP3.LUT R150, R150, 0x40, RZ, 0x3c, !PT ;  /* 0x0000004096967812 */ /* 0x000fe200078e3cff */
[----:B------:R-:W-:Y:S01]  /*3bc0*/  STS.U16 [R148+UR12+0x400], R111 ;  /* 0x0004006f94007988 */ /* 0x000fe2000800040c */
[----:B0-----:R-:W-:-:S03]  /*3bd0*/  LOP3.LUT R107, R148, 0x20, RZ, 0x3c, !PT ;  /* 0x00000020946b7812 */ /* 0x001fc600078e3cff */
[----:B------:R-:W-:Y:S04]  /*3be0*/  STS.U16 [R148+UR12+0x800], R157 ;  /* 0x0008009d94007988 */ /* 0x000fe8000800040c */
[----:B-----5:R-:W-:Y:S04]  /*3bf0*/  STS.U16 [R148+UR12+0xc00], R161 ;  /* 0x000c00a194007988 */ /* 0x020fe8000800040c */
[----:B------:R-:W-:Y:S04]  /*3c00*/  STS.U16 [R148+UR12+0x1000], R165 ;  /* 0x001000a594007988 */ /* 0x000fe8000800040c */
        /* <DEDUP_REMOVED lines=8> */
[----:B--2---:R-:W-:Y:S04]  /*3c90*/  STS.U16 [R148+UR12+0x3400], R201 ;  /* 0x003400c994007988 */ /* 0x004fe8000800040c */
        /* <DEDUP_REMOVED lines=50> */
[----:B----4-:R-:W-:Y:S04]  /*3fc0*/  STS.U16 [R149+UR12+0x8000], R214 ;  /* 0x008000d695007988 */ /* 0x010fe8000800040c */
[----:B---3--:R-:W-:Y:S04]  /*3fd0*/  STS.U16 [R149+UR12+0x8400], R217 ;  /* 0x008400d995007988 */ /* 0x008fe8000800040c */
        /* <DEDUP_REMOVED lines=10> */
[----:B------:R0:W-:Y:S04]  /*4080*/  STS.U16 [R106+UR12+0x8300], R213 ;  /* 0x008300d56a007988 */ /* 0x0001e8000800040c */
[----:B------:R1:W-:Y:S04]  /*4090*/  STS.U16 [R106+UR12+0x8700], R227 ;  /* 0x008700e36a007988 */ /* 0x0003e8000800040c */
[----:B------:R1:W-:Y:S04]  /*40a0*/  STS.U16 [R106+UR12+0x8b00], R229 ;  /* 0x008b00e56a007988 */ /* 0x0003e8000800040c */
[----:B------:R1:W-:Y:S01]  /*40b0*/  STS.U16 [R106+UR12+0x8f00], R231 ;  /* 0x008f00e76a007988 */ /* 0x0003e2000800040c */
[----:B------:R2:W-:Y:S06]  /*40c0*/  MEMBAR.ALL.CTA ;  /* 0x0000000000007992 */ /* 0x0005ec0000008000 */
[----:B--2---:R-:W2:Y:S01]  /*40d0*/  FENCE.VIEW.ASYNC.S ;  /* 0x00000000000073c6 */ /* 0x004ea20000000000 */
[----:B------:R-:W-:-:S04]  /*40e0*/  USHF.L.U32 UR4, UR40, 0x8, URZ ;  /* 0x0000000828047899 */ /* 0x000fc8000800063f */
[----:B------:R-:W-:Y:S01]  /*40f0*/  ULOP3.LUT UR4, UR4, 0x400, URZ, 0xc0, !UPT ;  /* 0x0000040004047892 */ /* 0x000fe2000f8ec03f */
[----:B--2---:R-:W-:Y:S03]  /*4100*/  BAR.SYNC.DEFER_BLOCKING 0x0 ;  /* 0x0000000000007b1d */ /* 0x004fe60000010000 */
[----:B------:R-:W-:-:S04]  /*4110*/  ULEA.HI UR4, UR12, UR4, URZ, 0x1c ;  /* 0x000000040c047291 */ /* 0x000fc8000f8fe03f */
[----:B------:R-:W-:Y:S01]  /*4120*/  ULOP3.LUT UR16, UR4, 0x3fff, URZ, 0xc0, !UPT ;  /* 0x00003fff04107892 */ /* 0x000fe2000f8ec03f */
[----:B------:R-:W-:Y:S01]  /*4130*/  UMOV UR19, 0x40000040 ;  /* 0x4000004000137882 */ /* 0x000fe20000000000 */
[----:B------:R-:W-:Y:S01]  /*4140*/  UMOV UR17, 0x40000040 ;  /* 0x4000004000117882 */ /* 0x000fe20000000000 */
[----:B------:R-:W-:-:S06]  /*4150*/  WARPGROUP.ARRIVE ;  /* 0x00000000000079c5 */ /* 0x000fcc0000000000 */
[----:B------:R-:W-:Y:S01]  /*4160*/  HGMMA.64x32x16.F32 R24, gdesc[UR16].tnspA, R24 ;  /* 0x20600000101879f0 */ /* 0x000fe20008700818 */
[----:B------:R-:W-:Y:S01]  /*4170*/  UIADD3 UR16, UP0, UR16, 0x80, URZ ;  /* 0x0000008010107890 */ /* 0x000fe2000ff1e03f */
[----:B------:R-:W-:-:S03]  /*4180*/  UMOV UR4, URZ ;  /* 0x0000003f00047c82 */ /* 0x000fc60008000000 */
[----:B------:R-:W-:-:S03]  /*4190*/  UIADD3.X UR5, UR4, 0x40000040, URZ, UP0, !UPT ;  /* 0x4000004004057890 */ /* 0x000fc600087fe43f */
[----:B------:R-:W-:-:S06]  /*41a0*/  UMOV UR4, UR16 ;  /* 0x0000001000047c82 */ /* 0x000fcc0008000000 */
[----:B------:R-:W-:Y:S01]  /*41b0*/  HGMMA.64x32x16.F32 R24, gdesc[UR4].tnspA, R24 ;  /* 0x20600000041879f0 */ /* 0x000fe20008700818 */
[----:B------:R-:W-:Y:S02]  /*41c0*/  UIADD3.64 UR20, UR4, 0x80, URZ ;  /* 0x0000008004147897 */ /* 0x000fe4000fffe03f */
[----:B------:R-:W-:-:S07]  /*41d0*/  UIADD3.64 UR24, UR4, 0x100, URZ ;  /* 0x0000010004187897 */ /* 0x000fce000fffe03f */
[----:B------:R-:W-:Y:S01]  /*41e0*/  HGMMA.64x32x16.F32 R24, gdesc[UR20].tnspA, R24 ;  /* 0x20600000141879f0 */ /* 0x000fe20008700818 */
[----:B------:R-:W-:-:S03]  /*41f0*/  UIADD3.64 UR28, UR4, 0x180, URZ ;  /* 0x00000180041c7897 */ /* 0x000fc6000fffe03f */
[----:B------:R-:W-:Y:S01]  /*4200*/  HGMMA.64x32x16.F32 R24, gdesc[UR24].tnspA, R24 ;  /* 0x20600000181879f0 */ /* 0x000fe20008700818 */
[----:B------:R-:W-:-:S05]  /*4210*/  UIADD3.64 UR32, UR4, 0x200, URZ ;  /* 0x0000020004207897 */ /* 0x000fca000fffe03f */
[----:B------:R-:W-:Y:S01]  /*4220*/  HGMMA.64x32x16.F32 R24, gdesc[UR28].tnspA, R24 ;  /* 0x206000001c1879f0 */ /* 0x000fe20008700818 */
[----:B------:R-:W-:-:S03]  /*4230*/  UIADD3.64 UR36, UR4, 0x280, URZ ;  /* 0x0000028004247897 */ /* 0x000fc6000fffe03f */
[----:B------:R-:W-:Y:S01]  /*4240*/  HGMMA.64x32x16.F32 R24, gdesc[UR32].tnspA, R24 ;  /* 0x20600000201879f0 */ /* 0x000fe20008700818 */
[----:B------:R-:W-:-:S05]  /*4250*/  UIADD3.64 UR8, UR4, 0x300, URZ ;  /* 0x0000030004087897 */ /* 0x000fca000fffe03f */
[----:B------:R-:W-:Y:S01]  /*4260*/  HGMMA.64x32x16.F32 R24, gdesc[UR36].tnspA, R24 ;  /* 0x20600000241879f0 */ /* 0x000fe20008700818 */
[----:B------:R-:W-:-:S05]  /*4270*/  VIADD R102, R102, 0xffffffff ;  /* 0xffffffff66667836 */ /* 0x000fca0000000000 */
[----:B------:R-:W-:Y:S01]  /*4280*/  ISETP.NE.U32.AND P0, PT, R102, RZ, PT ;  /* 0x000000ff6600720c */ /* 0x000fe20003f05070 */
[----:B------:R-:W-:Y:S01]  /*4290*/  HGMMA.64x32x16.F32 R24, gdesc[UR8].tnspA, R24, gsb0 ;  /* 0x20600000081879f0 */ /* 0x000fe20008000818 */
[----:B------:R-:W-:Y:S01]  /*42a0*/  IMAD.WIDE R152, R20, 0x2, R130 ;  /* 0x0000000214987825 */ /* 0x000fe200078e0282 */
[----:B------:R-:W-:-:S03]  /*42b0*/  UIADD3 UR13, UR13, -0x80, URZ ;  /* 0xffffff800d0d7890 */ /* 0x000fc6000fffe03f */
[----:B------:R-:W-:-:S04]  /*42c0*/  IMAD.WIDE R136, R20, 0x2, R136 ;  /* 0x0000000214887825 */ /* 0x000fc800078e0288 */
[----:B------:R-:W-:-:S04]  /*42d0*/  IMAD.WIDE R132, R20, 0x2, R132 ;  /* 0x0000000214847825 */ /* 0x000fc800078e0284 */
[----:B------:R-:W-:-:S04]  /*42e0*/  IMAD.WIDE R138, R20, 0x2, R138 ;  /* 0x00000002148a7825 */ /* 0x000fc800078e028a */
[----:B------:R-:W-:-:S04]  /*42f0*/  IMAD.WIDE R124, R20, 0x2, R124 ;  /* 0x00000002147c7825 */ /* 0x000fc800078e027c */
[----:B0-----:R-:W-:-:S04]  /*4300*/  IMAD.WIDE R212, R20, 0x2, R140 ;  /* 0x0000000214d47825 */ /* 0x001fc800078e028c */
[----:B------:R-:W-:Y:S02]  /*4310*/  IMAD.MOV.U32 R223, RZ, RZ, R153 ;  /* 0x000000ffffdf7224 */ /* 0x000fe400078e0099 */
[----:B------:R-:W-:-:S04]  /*4320*/  IMAD.WIDE R148, R20, 0x2, R142 ;  /* 0x0000000214947825 */ /* 0x000fc800078e028e */
[----:B------:R-:W-:-:S04]  /*4330*/  IMAD.WIDE R140, R20, 0x2, R134 ;  /* 0x00000002148c7825 */ /* 0x000fc800078e0286 */
[----:B------:R-:W-:Y:S02]  /*4340*/  IMAD.MOV.U32 R142, RZ, RZ, R136 ;  /* 0x000000ffff8e7224 */ /* 0x000fe400078e0088 */
[----:B------:R-:W-:Y:S02]  /*4350*/  IMAD.MOV.U32 R153, RZ, RZ, R137 ;  /* 0x000000ffff997224 */ /* 0x000fe400078e0089 */
[----:B------:R-:W-:-:S04]  /*4360*/  IMAD.WIDE R150, R20, 0x2, R144 ;  /* 0x0000000214967825 */ /* 0x000fc800078e0290 */
[----:B------:R-:W-:Y:S02]  /*4370*/  IMAD.MOV.U32 R222, RZ, RZ, R132 ;  /* 0x000000ffffde7224 */ /* 0x000fe400078e0084 */
[----:B------:R-:W-:Y:S02]  /*4380*/  IMAD.MOV.U32 R143, RZ, RZ, R133 ;  /* 0x000000ffff8f7224 */ /* 0x000fe400078e0085 */
[----:B------:R-:W-:Y:S02]  /*4390*/  IMAD.MOV.U32 R144, RZ, RZ, R138 ;  /* 0x000000ffff907224 */ /* 0x000fe400078e008a */
[----:B------:R-:W-:Y:S02]  /*43a0*/  IMAD.MOV.U32 R145, RZ, RZ, R139 ;  /* 0x000000ffff917224 */ /* 0x000fe400078e008b */
[----:B------:R-:W-:-:S04]  /*43b0*/  IMAD.WIDE R134, R20, 0x2, R126 ;  /* 0x0000000214867825 */ /* 0x000fc800078e027e */
[----:B------:R-:W-:Y:S01]  /*43c0*/  IMAD.WIDE R154, R20, 0x2, R146 ;  /* 0x00000002149a7825 */ /* 0x000fe200078e0292 */
[----:B------:R-:W-:-:S03]  /*43d0*/  WARPGROUP.DEPBAR.LE gsb0, 0x0 ;  /* 0x00008000000079c5 */ /* 0x000fc60000010000 */
[----:B------:R-:W-:-:S04]  /*43e0*/  IMAD.WIDE R136, R20, 0x2, R128 ;  /* 0x0000000214887825 */ /* 0x000fc800078e0280 */
[----:B------:R-:W-:-:S04]  /*43f0*/  IMAD.WIDE R132, R20, 0x2, R120 ;  /* 0x0000000214847825 */ /* 0x000fc800078e0278 */
[----:B------:R-:W-:-:S04]  /*4400*/  IMAD.WIDE R138, R20, 0x2, R122 ;  /* 0x00000002148a7825 */ /* 0x000fc800078e027a */
[----:B------:R-:W-:Y:S02]  /*4410*/  IMAD.MOV.U32 R146, RZ, RZ, R124 ;  /* 0x000000ffff927224 */ /* 0x000fe400078e007c */
[----:B------:R-:W-:Y:S02]  /*4420*/  IMAD.MOV.U32 R147, RZ, RZ, R125 ;  /* 0x000000ffff937224 */ /* 0x000fe400078e007d */
[----:B------:R-:W-:-:S04]  /*4430*/  IMAD.WIDE R128, R20, 0x2, R116 ;  /* 0x0000000214807825 */ /* 0x000fc800078e0274 */
[----:B------:R-:W-:-:S04]  /*4440*/  IMAD.WIDE R126, R20, 0x2, R118 ;  /* 0x00000002147e7825 */ /* 0x000fc800078e0276 */
[----:B------:R-:W-:Y:S01]  /*4450*/  IMAD.WIDE R114, R101, 0x2, R114 ;  /* 0x0000000265727825 */ /* 0x000fe200078e0272 */
[----:B-1----:R-:W-:Y:S06]  /*4460*/  @P0 BRA `(.L_x_1) ;  /* 0xffffffdc00480947 */ /* 0x002fec000383ffff */
[----:B------:R-:W-:Y:S02]  /*4470*/  F2FP.F16.F32.PACK_AB R35, R39, R35 ;  /* 0x000000232723723e */ /* 0x000fe400000000ff */
[----:B------:R-:W-:Y:S02]  /*4480*/  F2FP.F16.F32.PACK_AB R34, R38, R34 ;  /* 0x000000222622723e */ /* 0x000fe400000000ff */
[----:B------:R-:W-:Y:S02]  /*4490*/  F2FP.F16.F32.PACK_AB R33, R37, R33 ;  /* 0x000000212521723e */ /* 0x000fe400000000ff */
[----:B------:R-:W-:Y:S02]  /*44a0*/  F2FP.F16.F32.PACK_AB R32, R36, R32 ;  /* 0x000000202420723e */ /* 0x000fe400000000ff */
[----:B------:R-:W-:Y:S02]  /*44b0*/  F2FP.F16.F32.PACK_AB R27, R31, R27 ;  /* 0x0000001b1f1b723e */ /* 0x000fe400000000ff */
[----:B------:R-:W-:-:S02]  /*44c0*/  F2FP.F16.F32.PACK_AB R26, R30, R26 ;  /* 0x0000001a1e1a723e */ /* 0x000fc400000000ff */
[----:B------:R-:W-:Y:S02]  /*44d0*/  F2FP.F16.F32.PACK_AB R25, R29, R25 ;  /* 0x000000191d19723e */ /* 0x000fe400000000ff */
[----:B------:R-:W-:-:S07]  /*44e0*/  F2FP.F16.F32.PACK_AB R24, R28, R24 ;  /* 0x000000181c18723e */ /* 0x000fce00000000ff */
.L_x_0:
[----:B------:R-:W-:Y:S01]  /*44f0*/  BAR.SYNC.DEFER_BLOCKING 0x0 ;  /* 0x0000000000007b1d */ /* 0x000fe20000010000 */
[C---:B------:R-:W-:Y:S02]  /*4500*/  IMAD.SHL.U32 R21, R18.reuse, 0x100, RZ ;  /* 0x0000010012157824 */ /* 0x040fe400078e00ff */
[C---:B------:R-:W-:Y:S02]  /*4510*/  IMAD.SHL.U32 R19, R18.reuse, 0x10, RZ ;  /* 0x0000001012137824 */ /* 0x040fe400078e00ff */
[----:B------:R-:W-:Y:S01]  /*4520*/  IMAD.SHL.U32 R20, R18, 0x8, RZ ;  /* 0x0000000812147824 */ /* 0x000fe200078e00ff */
[----:B------:R-:W-:Y:S01]  /*4530*/  LOP3.LUT R21, R21, 0x800, RZ, 0xc0, !PT ;  /* 0x0000080015157812 */ /* 0x000fe200078ec0ff */
[----:B------:R-:W-:Y:S01]  /*4540*/  ULDC UR4, c[0x0][0x244] ;  /* 0x0000910000047ab9 */ /* 0x000fe20000000800 */
[----:B------:R-:W-:Y:S01]  /*4550*/  LOP3.LUT R18, R19, 0x70, RZ, 0xc0, !PT ;  /* 0x0000007013127812 */ /* 0x000fe200078ec0ff */
[----:B------:R-:W-:Y:S01]  /*4560*/  ULDC.64 UR6, c[0x0][0x228] ;  /* 0x00008a0000067ab9 */ /* 0x000fe20000000a00 */
[----:B------:R-:W-:-:S02]  /*4570*/  LOP3.LUT R20, R20, 0x780, RZ, 0xc0, !PT ;  /* 0x0000078014147812 */ /* 0x000fc400078ec0ff */
[----:B------:R-:W-:Y:S01]  /*4580*/  IADD3 R21, R21, UR12, R18 ;  /* 0x0000000c15157c10 */ /* 0x000fe2000fffe012 */
[C---:B------:R-:W-:Y:S01]  /*4590*/  IMAD R18, R0.reuse, UR4, RZ ;  /* 0x0000000400127c24 */ /* 0x040fe2000f8e02ff */
[----:B------:R-:W-:Y:S01]  /*45a0*/  LOP3.LUT R22, R19, 0xff0, RZ, 0xc0, !PT ;  /* 0x00000ff013167812 */ /* 0x000fe200078ec0ff */
[----:B------:R-:W-:Y:S01]  /*45b0*/  ULDC.64 UR4, c[0x0][0x220] ;  /* 0x0000880000047ab9 */ /* 0x000fe20000000a00 */
[----:B------:R-:W-:Y:S01]  /*45c0*/  ISETP.GE.AND P0, PT, R0, UR6, PT ;  /* 0x0000000600007c0c */ /* 0x000fe2000bf06270 */
[----:B------:R-:W-:Y:S01]  /*45d0*/  IMAD.IADD R20, R20, 0x1, R21 ;  /* 0x0000000114147824 */ /* 0x000fe200078e0215 */
[----:B------:R-:W-:Y:S01]  /*45e0*/  ULDC UR6, c[0x0][0x248] ;  /* 0x0000920000067ab9 */ /* 0x000fe20000000800 */
[----:B------:R-:W-:Y:S01]  /*45f0*/  LEA R23, P2, R18, UR4, 0x1 ;  /* 0x0000000412177c11 */ /* 0x000fe2000f8408ff */
[C---:B------:R-:W-:Y:S01]  /*4600*/  IMAD R0, R17.reuse, UR6, RZ ;  /* 0x0000000611007c24 */ /* 0x040fe2000f8e02ff */
[----:B------:R-:W-:Y:S01]  /*4610*/  ISETP.LT.AND P1, PT, R17, UR7, !P0 ;  /* 0x0000000711007c0c */ /* 0x000fe2000c721270 */
[----:B------:R-:W-:Y:S01]  /*4620*/  IMAD R17, R16, UR6, RZ ;  /* 0x0000000610117c24 */ /* 0x000fe2000f8e02ff */
[----:B------:R-:W-:Y:S01]  /*4630*/  LEA.HI.X.SX32 R36, R18, UR5, 0x1, P2 ;  /* 0x0000000512247c11 */ /* 0x000fe200090f0eff */
[----:B------:R-:W-:Y:S01]  /*4640*/  STSM.16.M88.4 [R20], R24 ;  /* 0x0000001814007844 */ /* 0x000fe20000000200 */
[----:B------:R-:W-:Y:S01]  /*4650*/  BAR.SYNC.DEFER_BLOCKING 0x0 ;  /* 0x0000000000007b1d */ /* 0x000fe20000010000 */
[----:B------:R-:W-:-:S02]  /*4660*/  LEA R18, P2, R0, R23, 0x1 ;  /* 0x0000001700127211 */ /* 0x000fc400078408ff */
[----:B------:R-:W-:Y:S02]  /*4670*/  ISETP.LT.AND P4, PT, R16, UR7, !P0 ;  /* 0x0000000710007c0c */ /* 0x000fe4000c781270 */
[-C--:B------:R-:W-:Y:S01]  /*4680*/  LEA.HI.X.SX32 R19, R0, R36.reuse, 0x1, P2 ;  /* 0x0000002400137211 */ /* 0x080fe200010f0eff */
[C---:B------:R-:W-:Y:S01]  /*4690*/  IMAD R0, R14.reuse, UR6, RZ ;  /* 0x000000060e007c24 */ /* 0x040fe2000f8e02ff */
[-C--:B------:R-:W-:Y:S02]  /*46a0*/  LEA R16, P3, R17, R23.reuse, 0x1 ;  /* 0x0000001711107211 */ /* 0x080fe400078608ff */
[C---:B------:R-:W-:Y:S01]  /*46b0*/  ISETP.LT.AND P2, PT, R13.reuse, UR7, !P0 ;  /* 0x000000070d007c0c */ /* 0x040fe2000c741270 */
[----:B------:R-:W-:Y:S01]  /*46c0*/  IMAD R13, R13, UR6, RZ ;  /* 0x000000060d0d7c24 */ /* 0x000fe2000f8e02ff */
[----:B------:R-:W-:Y:S02]  /*46d0*/  LEA.HI.X.SX32 R17, R17, R36, 0x1, P3 ;  /* 0x0000002411117211 */ /* 0x000fe400018f0eff */
[----:B------:R-:W-:Y:S01]  /*46e0*/  ISETP.LT.AND P3, PT, R14, UR7, !P0 ;  /* 0x000000070e007c0c */ /* 0x000fe2000c761270 */
[----:B------:R-:W0:Y:S01]  /*46f0*/  LDS.128 R28, [R22+UR12] ;  /* 0x0000000c161c7984 */ /* 0x000e220008000c00 */
[----:B------:R-:W-:Y:S06]  /*4700*/  BAR.SYNC.DEFER_BLOCKING 0x0 ;  /* 0x0000000000007b1d */ /* 0x000fec0000010000 */
[----:B------:R1:W-:Y:S02]  /*4710*/  STSM.16.M88.4 [R20], R32 ;  /* 0x0000002014007844 */ /* 0x0003e40000000200 */
[----:B------:R-:W-:Y:S01]  /*4720*/  BAR.SYNC.DEFER_BLOCKING 0x0 ;  /* 0x0000000000007b1d */ /* 0x000fe20000010000 */
[----:B-1----:R-:W-:-:S04]  /*4730*/  LEA R20, P5, R0, R23, 0x1 ;  /* 0x0000001700147211 */ /* 0x002fc800078a08ff */
[----:B------:R-:W-:Y:S01]  /*4740*/  LEA.HI.X.SX32 R21, R0, R36, 0x1, P5 ;  /* 0x0000002400157211 */ /* 0x000fe200028f0eff */
[----:B------:R-:W-:Y:S01]  /*4750*/  IMAD R0, R10, UR6, RZ ;  /* 0x000000060a007c24 */ /* 0x000fe2000f8e02ff */
[----:B0-----:R0:W-:Y:S01]  /*4760*/  @P1 STG.E.U16 desc[UR14][R18.64], R28 ;  /* 0x0000001c12001986 */ /* 0x0011e2000c10150e */
[C---:B------:R-:W-:Y:S01]  /*4770*/  ISETP.LT.AND P1, PT, R15.reuse, UR7, !P0 ;  /* 0x000000070f007c0c */ /* 0x040fe2000c721270 */
[----:B------:R-:W-:Y:S02]  /*4780*/  IMAD R15, R15, UR6, RZ ;  /* 0x000000060f0f7c24 */ /* 0x000fe4000f8e02ff */
[----:B------:R-:W1:Y:S03]  /*4790*/  LDS.128 R24, [R22+UR12] ;  /* 0x0000000c16187984 */ /* 0x000e660008000c00 */
[----:B------:R-:W-:Y:S01]  /*47a0*/  LEA R14, P6, R15, R23, 0x1 ;  /* 0x000000170f0e7211 */ /* 0x000fe200078c08ff */
[----:B------:R2:W-:Y:S01]  /*47b0*/  @P4 STG.E.U16 desc[UR14][R16.64], R29 ;  /* 0x0000001d10004986 */ /* 0x0005e2000c10150e */
[----:B------:R-:W-:-:S02]  /*47c0*/  ISETP.LT.AND P4, PT, R12, UR7, !P0 ;  /* 0x000000070c007c0c */ /* 0x000fc4000c781270 */
[-C--:B------:R-:W-:Y:S01]  /*47d0*/  LEA.HI.X.SX32 R15, R15, R36.reuse, 0x1, P6 ;  /* 0x000000240f0f7211 */ /* 0x080fe200030f0eff */
[----:B0-----:R-:W-:Y:S01]  /*47e0*/  IMAD R18, R12, UR6, RZ ;  /* 0x000000060c127c24 */ /* 0x001fe2000f8e02ff */
[CC--:B------:R-:W-:Y:S02]  /*47f0*/  LEA R12, P6, R13.reuse, R23.reuse, 0x1 ;  /* 0x000000170d0c7211 */ /* 0x0c0fe400078c08ff */
[----:B------:R-:W-:Y:S01]  /*4800*/  PRMT R28, R28, 0x7632, R28 ;  /* 0x000076321c1c7816 */ /* 0x000fe2000000001c */
[----:B------:R0:W-:Y:S01]  /*4810*/  @P1 STG.E.U16 desc[UR14][R14.64], R30 ;  /* 0x0000001e0e001986 */ /* 0x0001e2000c10150e */
[----:B------:R-:W-:Y:S02]  /*4820*/  LEA.HI.X.SX32 R13, R13, R36, 0x1, P6 ;  /* 0x000000240d0d7211 */ /* 0x000fe400030f0eff */
[----:B------:R-:W-:Y:S01]  /*4830*/  PRMT R19, R30, 0x7632, R19 ;  /* 0x000076321e137816 */ /* 0x000fe20000000013 */
[----:B------:R-:W-:Y:S01]  /*4840*/  @P3 STG.E.U16 desc[UR14][R20.64], R31 ;  /* 0x0000001f14003986 */ /* 0x000fe2000c10150e */
[----:B--2---:R-:W-:-:S02]  /*4850*/  LEA R16, P1, R18, R23, 0x1 ;  /* 0x0000001712107211 */ /* 0x004fc400078208ff */
[----:B------:R-:W-:Y:S01]  /*4860*/  PRMT R29, R29, 0x7632, R29 ;  /* 0x000076321d1d7816 */ /* 0x000fe2000000001d */
[----:B------:R2:W-:Y:S01]  /*4870*/  @P2 STG.E.U16 desc[UR14][R12.64], R28 ;  /* 0x0000001c0c002986 */ /* 0x0005e2000c10150e */
[----:B------:R-:W-:Y:S01]  /*4880*/  LEA.HI.X.SX32 R17, R18, R36, 0x1, P1 ;  /* 0x0000002412117211 */ /* 0x000fe200008f0eff */
[----:B------:R-:W-:Y:S01]  /*4890*/  IMAD R18, R8, UR6, RZ ;  /* 0x0000000608127c24 */ /* 0x000fe2000f8e02ff */
[C---:B------:R-:W-:Y:S01]  /*48a0*/  ISETP.LT.AND P2, PT, R11.reuse, UR7, !P0 ;  /* 0x000000070b007c0c */ /* 0x040fe2000c741270 */
[----:B------:R-:W-:Y:S01]  /*48b0*/  IMAD R11, R11, UR6, RZ ;  /* 0x000000060b0b7c24 */ /* 0x000fe2000f8e02ff */
[C---:B------:R-:W-:Y:S01]  /*48c0*/  ISETP.LT.AND P3, PT, R9.reuse, UR7, !P0 ;  /* 0x0000000709007c0c */ /* 0x040fe2000c761270 */
[----:B------:R3:W-:Y:S01]  /*48d0*/  @P4 STG.E.U16 desc[UR14][R16.64], R29 ;  /* 0x0000001d10004986 */ /* 0x0007e2000c10150e */
[----:B------:R-:W-:Y:S01]  /*48e0*/  ISETP.LT.AND P4, PT, R10, UR7, !P0 ;  /* 0x000000070a007c0c */ /* 0x000fe2000c781270 */
[----:B0-----:R-:W-:Y:S01]  /*48f0*/  IMAD R15, R9, UR6, RZ ;  /* 0x00000006090f7c24 */ /* 0x001fe2000f8e02ff */
[----:B------:R-:W-:-:S02]  /*4900*/  LEA R10, P6, R11, R23, 0x1 ;  /* 0x000000170b0a7211 */ /* 0x000fc400078c08ff */
[----:B------:R-:W-:Y:S02]  /*4910*/  ISETP.LT.AND P1, PT, R8, UR7, !P0 ;  /* 0x0000000708007c0c */ /* 0x000fe4000c721270 */
[CC--:B------:R-:W-:Y:S02]  /*4920*/  LEA R8, P5, R0.reuse, R23.reuse, 0x1 ;  /* 0x0000001700087211 */ /* 0x0c0fe400078a08ff */
[-C--:B------:R-:W-:Y:S02]  /*4930*/  LEA.HI.X.SX32 R11, R11, R36.reuse, 0x1, P6 ;  /* 0x000000240b0b7211 */ /* 0x080fe400030f0eff */
[-C--:B--2---:R-:W-:Y:S01]  /*4940*/  LEA R12, P6, R15, R23.reuse, 0x1 ;  /* 0x000000170f0c7211 */ /* 0x084fe200078c08ff */
[----:B---3--:R-:W-:Y:S01]  /*4950*/  IMAD R17, R3, UR6, RZ ;  /* 0x0000000603117c24 */ /* 0x008fe2000f8e02ff */
[-C--:B------:R-:W-:Y:S01]  /*4960*/  LEA.HI.X.SX32 R9, R0, R36.reuse, 0x1, P5 ;  /* 0x0000002400097211 */ /* 0x080fe200028f0eff */
[----:B------:R0:W-:Y:S01]  /*4970*/  @P2 STG.E.U16 desc[UR14][R10.64], R19 ;  /* 0x000000130a002986 */ /* 0x0001e2000c10150e */
[----:B------:R-:W-:Y:S01]  /*4980*/  LEA R14, P5, R18, R23, 0x1 ;  /* 0x00000017120e7211 */ /* 0x000fe200078a08ff */
[----:B------:R-:W-:Y:S01]  /*4990*/  IMAD R0, R6, UR6, RZ ;  /* 0x0000000606007c24 */ /* 0x000fe2000f8e02ff */
[----:B------:R-:W-:Y:S01]  /*49a0*/  PRMT R31, R31, 0x7632, R31 ;  /* 0x000076321f1f7816 */ /* 0x000fe2000000001f */
[----:B------:R-:W-:Y:S01]  /*49b0*/  IMAD R16, R4, UR6, RZ ;  /* 0x0000000604107c24 */ /* 0x000fe2000f8e02ff */
[----:B------:R-:W-:-:S02]  /*49c0*/  LEA.HI.X.SX32 R13, R15, R36, 0x1, P6 ;  /* 0x000000240f0d7211 */ /* 0x000fc400030f0eff */
[----:B------:R-:W-:Y:S01]  /*49d0*/  LEA.HI.X.SX32 R15, R18, R36, 0x1, P5 ;  /* 0x00000024120f7211 */ /* 0x000fe200028f0eff */
[----:B------:R2:W-:Y:S01]  /*49e0*/  @P4 STG.E.U16 desc[UR14][R8.64], R31 ;  /* 0x0000001f08004986 */ /* 0x0005e2000c10150e */
[C---:B------:R-:W-:Y:S01]  /*49f0*/  ISETP.LT.AND P5, PT, R7.reuse, UR7, !P0 ;  /* 0x0000000707007c0c */ /* 0x040fe2000c7a1270 */
[----:B------:R-:W-:Y:S01]  /*4a00*/  IMAD R7, R7, UR6, RZ ;  /* 0x0000000607077c24 */ /* 0x000fe2000f8e02ff */
[----:B------:R-:W-:Y:S01]  /*4a10*/  ISETP.LT.AND P4, PT, R6, UR7, !P0 ;  /* 0x0000000706007c0c */ /* 0x000fe2000c781270 */
[----:B-1----:R-:W-:Y:S01]  /*4a20*/  @P3 STG.E.U16 desc[UR14][R12.64], R24 ;  /* 0x000000180c003986 */ /* 0x002fe2000c10150e */
[C---:B------:R-:W-:Y:S01]  /*4a30*/  ISETP.LT.AND P3, PT, R5.reuse, UR7, !P0 ;  /* 0x0000000705007c0c */ /* 0x040fe2000c761270 */
[----:B------:R-:W-:Y:S01]  /*4a40*/  IMAD R5, R5, UR6, RZ ;  /* 0x0000000605057c24 */ /* 0x000fe2000f8e02ff */
[----:B------:R-:W-:Y:S01]  /*4a50*/  LEA R6, P6, R7, R23, 0x1 ;  /* 0x0000001707067211 */ /* 0x000fe200078c08ff */
[----:B------:R1:W-:Y:S01]  /*4a60*/  @P1 STG.E.U16 desc[UR14][R14.64], R25 ;  /* 0x000000190e001986 */ /* 0x0003e2000c10150e */
[----:B------:R-:W-:-:S02]  /*4a70*/  IMAD R18, R2, UR6, RZ ;  /* 0x0000000602127c24 */ /* 0x000fc4000f8e02ff */
[CC--:B0-----:R-:W-:Y:S02]  /*4a80*/  LEA R10, P2, R5.reuse, R23.reuse, 0x1 ;  /* 0x00000017050a7211 */ /* 0x0c1fe400078408ff */
[CC--:B--2---:R-:W-:Y:S02]  /*4a90*/  LEA R8, P1, R0.reuse, R23.reuse, 0x1 ;  /* 0x0000001700087211 */ /* 0x0c4fe400078208ff */
[-C--:B------:R-:W-:Y:S02]  /*4aa0*/  LEA.HI.X.SX32 R11, R5, R36.reuse, 0x1, P2 ;  /* 0x00000024050b7211 */ /* 0x080fe400010f0eff */
[----:B------:R-:W-:Y:S02]  /*4ab0*/  LEA.HI.X.SX32 R9, R0, R36, 0x1, P1 ;  /* 0x0000002400097211 */ /* 0x000fe400008f0eff */
[----:B------:R-:W-:Y:S02]  /*4ac0*/  ISETP.LT.AND P2, PT, R4, UR7, !P0 ;  /* 0x0000000704007c0c */ /* 0x000fe4000c741270 */
[----:B-1----:R-:W-:-:S02]  /*4ad0*/  LEA R14, P1, R17, R23, 0x1 ;  /* 0x00000017110e7211 */ /* 0x002fc400078208ff */
[-C--:B------:R-:W-:Y:S02]  /*4ae0*/  LEA.HI.X.SX32 R7, R7, R36.reuse, 0x1, P6 ;  /* 0x0000002407077211 */ /* 0x080fe400030f0eff */
[----:B------:R-:W-:Y:S02]  /*4af0*/  LEA.HI.X.SX32 R15, R17, R36, 0x1, P1 ;  /* 0x00000024110f7211 */ /* 0x000fe400008f0eff */
[----:B------:R-:W-:Y:S01]  /*4b00*/  ISETP.LT.AND P1, PT, R3, UR7, !P0 ;  /* 0x0000000703007c0c */ /* 0x000fe2000c721270 */
[----:B------:R0:W-:Y:S01]  /*4b10*/  @P5 STG.E.U16 desc[UR14][R6.64], R26 ;  /* 0x0000001a06005986 */ /* 0x0001e2000c10150e */
[----:B------:R-:W-:Y:S02]  /*4b20*/  ISETP.LT.AND P0, PT, R2, UR7, !P0 ;  /* 0x0000000702007c0c */ /* 0x000fe4000c701270 */
[----:B------:R-:W-:Y:S01]  /*4b30*/  LEA R12, P6, R16, R23, 0x1 ;  /* 0x00000017100c7211 */ /* 0x000fe200078c08ff */
[----:B------:R1:W-:Y:S01]  /*4b40*/  @P4 STG.E.U16 desc[UR14][R8.64], R27 ;  /* 0x0000001b08004986 */ /* 0x0003e2000c10150e */
[----:B------:R-:W-:-:S02]  /*4b50*/  PRMT R24, R24, 0x7632, R24 ;  /* 0x0000763218187816 */ /* 0x000fc40000000018 */
[-C--:B------:R-:W-:Y:S02]  /*4b60*/  LEA.HI.X.SX32 R13, R16, R36.reuse, 0x1, P6 ;  /* 0x00000024100d7211 */ /* 0x080fe400030f0eff */
[----:B------:R-:W-:Y:S01]  /*4b70*/  PRMT R25, R25, 0x7632, R25 ;  /* 0x0000763219197816 */ /* 0x000fe20000000019 */
[----:B------:R1:W-:Y:S01]  /*4b80*/  @P3 STG.E.U16 desc[UR14][R10.64], R24 ;  /* 0x000000180a003986 */ /* 0x0003e2000c10150e */
[----:B------:R-:W-:Y:S02]  /*4b90*/  LEA R4, P6, R18, R23, 0x1 ;  /* 0x0000001712047211 */ /* 0x000fe400078c08ff */
[----:B0-----:R-:W-:Y:S01]  /*4ba0*/  PRMT R7, R26, 0x7632, R7 ;  /* 0x000076321a077816 */ /* 0x001fe20000000007 */
[----:B------:R1:W-:Y:S01]  /*4bb0*/  @P2 STG.E.U16 desc[UR14][R12.64], R25 ;  /* 0x000000190c002986 */ /* 0x0003e2000c10150e */
[----:B------:R-:W-:-:S03]  /*4bc0*/  LEA.HI.X.SX32 R5, R18, R36, 0x1, P6 ;  /* 0x0000002412057211 */ /* 0x000fc600030f0eff */
[----:B------:R1:W-:Y:S01]  /*4bd0*/  @P1 STG.E.U16 desc[UR14][R14.64], R7 ;  /* 0x000000070e001986 */ /* 0x0003e2000c10150e */
[----:B------:R-:W-:Y:S05]  /*4be0*/  @!P0 EXIT ;  /* 0x000000000000894d */ /* 0x000fea0003800000 */
[----:B------:R-:W-:-:S05]  /*4bf0*/  PRMT R2, R27, 0x7632, R2 ;  /* 0x000076321b027816 */ /* 0x000fca0000000002 */
[----:B------:R-:W-:Y:S01]  /*4c00*/  STG.E.U16 desc[UR14][R4.64], R2 ;  /* 0x0000000204007986 */ /* 0x000fe2000c10150e */
[----:B------:R-:W-:Y:S05]  /*4c10*/  EXIT ;  /* 0x000000000000794d */ /* 0x000fea0003800000 */
.L_x_2:
[----:B------:R-:W-:-:S00]  /*4c20*/  BRA `(.L_x_2) ;  /* 0xfffffffc00fc7947 */ /* 0x000fc0000383ffff */
[----:B------:R-:W-:-:S00]  /*4c30*/  NOP ;  /* 0x0000000000007918 */ /* 0x000fc00000000000 */
        /* <DEDUP_REMOVED lines=12> */
.L_x_3:


//--------------------- .nv.shared.matmul_kernel  --------------------------
	.section	.nv.shared.matmul_kernel,"aw",@nobits
	.sectionflags	@""
	.align	16
	.zero		1024


//--------------------- .nv.shared.reserved.0     --------------------------
	.section	.nv.shared.reserved.0,"aw",@nobits
	.weak		__nv_reservedSMEM_offset_0_alias
	.size		__nv_reservedSMEM_offset_0_alias, 0, 0
	.other		__nv_reservedSMEM_offset_0_alias,@"STO_CUDA_RESERVED_SHARED STV_DEFAULT"
__nv_reservedSMEM_offset_0_alias:
	.zero		0


//--------------------- .nv.constant0.matmul_kernel --------------------------
	.section	.nv.constant0.matmul_kernel,"a",@progbits
	.sectionflags	@""
	.align	4
.nv.constant0.matmul_kernel:
	.zero		608


//--------------------- SYMBOLS --------------------------

	.type		.nv.reservedSmem.offset0,@object
	.size		.nv.reservedSmem.offset0,0x4
